//
// Generated by NVIDIA NVVM Compiler
//
// Compiler Build ID: CL-36424714
// Cuda compilation tools, release 13.0, V13.0.88
// Based on NVVM 20.0.0
//

.version 9.0
.target sm_100
.address_size 64

	// .globl	_Z25explicit_step_2d2v_kernelIdEvPKT_PS0_S2_S2_iiiiS0_S0_S0_S0_S0_S0_iii
.extern .shared .align 16 .b8 smem_raw[];

.visible .entry _Z25explicit_step_2d2v_kernelIdEvPKT_PS0_S2_S2_iiiiS0_S0_S0_S0_S0_S0_iii(
	.param .u64 .ptr .align 1 _Z25explicit_step_2d2v_kernelIdEvPKT_PS0_S2_S2_iiiiS0_S0_S0_S0_S0_S0_iii_param_0,
	.param .u64 .ptr .align 1 _Z25explicit_step_2d2v_kernelIdEvPKT_PS0_S2_S2_iiiiS0_S0_S0_S0_S0_S0_iii_param_1,
	.param .u64 .ptr .align 1 _Z25explicit_step_2d2v_kernelIdEvPKT_PS0_S2_S2_iiiiS0_S0_S0_S0_S0_S0_iii_param_2,
	.param .u64 .ptr .align 1 _Z25explicit_step_2d2v_kernelIdEvPKT_PS0_S2_S2_iiiiS0_S0_S0_S0_S0_S0_iii_param_3,
	.param .u32 _Z25explicit_step_2d2v_kernelIdEvPKT_PS0_S2_S2_iiiiS0_S0_S0_S0_S0_S0_iii_param_4,
	.param .u32 _Z25explicit_step_2d2v_kernelIdEvPKT_PS0_S2_S2_iiiiS0_S0_S0_S0_S0_S0_iii_param_5,
	.param .u32 _Z25explicit_step_2d2v_kernelIdEvPKT_PS0_S2_S2_iiiiS0_S0_S0_S0_S0_S0_iii_param_6,
	.param .u32 _Z25explicit_step_2d2v_kernelIdEvPKT_PS0_S2_S2_iiiiS0_S0_S0_S0_S0_S0_iii_param_7,
	.param .f64 _Z25explicit_step_2d2v_kernelIdEvPKT_PS0_S2_S2_iiiiS0_S0_S0_S0_S0_S0_iii_param_8,
	.param .f64 _Z25explicit_step_2d2v_kernelIdEvPKT_PS0_S2_S2_iiiiS0_S0_S0_S0_S0_S0_iii_param_9,
	.param .f64 _Z25explicit_step_2d2v_kernelIdEvPKT_PS0_S2_S2_iiiiS0_S0_S0_S0_S0_S0_iii_param_10,
	.param .f64 _Z25explicit_step_2d2v_kernelIdEvPKT_PS0_S2_S2_iiiiS0_S0_S0_S0_S0_S0_iii_param_11,
	.param .f64 _Z25explicit_step_2d2v_kernelIdEvPKT_PS0_S2_S2_iiiiS0_S0_S0_S0_S0_S0_iii_param_12,
	.param .f64 _Z25explicit_step_2d2v_kernelIdEvPKT_PS0_S2_S2_iiiiS0_S0_S0_S0_S0_S0_iii_param_13,
	.param .u32 _Z25explicit_step_2d2v_kernelIdEvPKT_PS0_S2_S2_iiiiS0_S0_S0_S0_S0_S0_iii_param_14,
	.param .u32 _Z25explicit_step_2d2v_kernelIdEvPKT_PS0_S2_S2_iiiiS0_S0_S0_S0_S0_S0_iii_param_15,
	.param .u32 _Z25explicit_step_2d2v_kernelIdEvPKT_PS0_S2_S2_iiiiS0_S0_S0_S0_S0_S0_iii_param_16
)
{
	.reg .pred 	%p<72>;
	.reg .b32 	%r<269>;
	.reg .b32 	%f<5>;
	.reg .b64 	%rd<96>;
	.reg .b64 	%fd<351>;

	ld.param.u64 	%rd18, [_Z25explicit_step_2d2v_kernelIdEvPKT_PS0_S2_S2_iiiiS0_S0_S0_S0_S0_S0_iii_param_0];
	ld.param.u64 	%rd17, [_Z25explicit_step_2d2v_kernelIdEvPKT_PS0_S2_S2_iiiiS0_S0_S0_S0_S0_S0_iii_param_1];
	ld.param.u64 	%rd19, [_Z25explicit_step_2d2v_kernelIdEvPKT_PS0_S2_S2_iiiiS0_S0_S0_S0_S0_S0_iii_param_2];
	ld.param.u64 	%rd20, [_Z25explicit_step_2d2v_kernelIdEvPKT_PS0_S2_S2_iiiiS0_S0_S0_S0_S0_S0_iii_param_3];
	ld.param.u32 	%r91, [_Z25explicit_step_2d2v_kernelIdEvPKT_PS0_S2_S2_iiiiS0_S0_S0_S0_S0_S0_iii_param_4];
	ld.param.u32 	%r92, [_Z25explicit_step_2d2v_kernelIdEvPKT_PS0_S2_S2_iiiiS0_S0_S0_S0_S0_S0_iii_param_5];
	ld.param.u32 	%r93, [_Z25explicit_step_2d2v_kernelIdEvPKT_PS0_S2_S2_iiiiS0_S0_S0_S0_S0_S0_iii_param_6];
	ld.param.u32 	%r94, [_Z25explicit_step_2d2v_kernelIdEvPKT_PS0_S2_S2_iiiiS0_S0_S0_S0_S0_S0_iii_param_7];
	ld.param.f64 	%fd86, [_Z25explicit_step_2d2v_kernelIdEvPKT_PS0_S2_S2_iiiiS0_S0_S0_S0_S0_S0_iii_param_8];
	ld.param.f64 	%fd87, [_Z25explicit_step_2d2v_kernelIdEvPKT_PS0_S2_S2_iiiiS0_S0_S0_S0_S0_S0_iii_param_9];
	ld.param.f64 	%fd91, [_Z25explicit_step_2d2v_kernelIdEvPKT_PS0_S2_S2_iiiiS0_S0_S0_S0_S0_S0_iii_param_13];
	ld.param.u32 	%r95, [_Z25explicit_step_2d2v_kernelIdEvPKT_PS0_S2_S2_iiiiS0_S0_S0_S0_S0_S0_iii_param_14];
	cvta.to.global.u64 	%rd1, %rd17;
	cvta.to.global.u64 	%rd2, %rd18;
	cvta.to.global.u64 	%rd3, %rd20;
	cvta.to.global.u64 	%rd4, %rd19;
	mov.u32 	%r1, %ntid.x;
	mov.u32 	%r2, %ctaid.x;
	div.s32 	%r3, %r2, %r92;
	mul.lo.s32 	%r4, %r3, %r92;
	sub.s32 	%r5, %r2, %r4;
	setp.ge.s32 	%p1, %r3, %r91;
	@%p1 bra 	$L__BB0_50;
	mul.lo.s32 	%r6, %r94, %r93;
	mul.lo.s32 	%r7, %r6, %r2;
	mov.u32 	%r254, %tid.x;
	setp.ge.s32 	%p2, %r254, %r6;
	mov.f64 	%fd338, 0d0000000000000000;
	mov.f64 	%fd339, %fd338;
	mov.f64 	%fd340, %fd338;
	mov.f64 	%fd341, %fd338;
	@%p2 bra 	$L__BB0_8;
	add.s32 	%r98, %r254, %r1;
	max.u32 	%r99, %r6, %r98;
	setp.lt.u32 	%p3, %r98, %r6;
	selp.u32 	%r100, 1, 0, %p3;
	add.s32 	%r101, %r98, %r100;
	sub.s32 	%r102, %r99, %r101;
	div.u32 	%r103, %r102, %r1;
	add.s32 	%r9, %r103, %r100;
	and.b32  	%r104, %r9, 3;
	setp.eq.s32 	%p4, %r104, 3;
	mov.f64 	%fd341, 0d0000000000000000;
	mov.u32 	%r250, %r254;
	mov.f64 	%fd340, %fd341;
	mov.f64 	%fd339, %fd341;
	mov.f64 	%fd338, %fd341;
	@%p4 bra 	$L__BB0_5;
	add.s32 	%r248, %r254, %r7;
	mul.wide.u32 	%rd21, %r254, 8;
	add.s64 	%rd93, %rd3, %rd21;
	mul.wide.u32 	%rd6, %r1, 8;
	add.s32 	%r105, %r9, 1;
	and.b32  	%r106, %r105, 3;
	neg.s32 	%r247, %r106;
	mov.f64 	%fd341, 0d0000000000000000;
	mov.u32 	%r250, %r254;
$L__BB0_4:
	.pragma "nounroll";
	mul.wide.s32 	%rd22, %r248, 8;
	add.s64 	%rd23, %rd2, %rd22;
	div.s32 	%r107, %r250, %r94;
	mul.lo.s32 	%r108, %r107, %r94;
	ld.global.nc.f64 	%fd96, [%rd23];
	mul.wide.s32 	%rd24, %r107, 8;
	add.s64 	%rd25, %rd4, %rd24;
	ld.global.nc.f64 	%fd97, [%rd25];
	mul.wide.s32 	%rd26, %r108, 8;
	sub.s64 	%rd27, %rd93, %rd26;
	ld.global.nc.f64 	%fd98, [%rd27];
	add.f64 	%fd338, %fd338, %fd96;
	fma.rn.f64 	%fd339, %fd96, %fd97, %fd339;
	fma.rn.f64 	%fd340, %fd96, %fd98, %fd340;
	mul.f64 	%fd99, %fd98, %fd98;
	fma.rn.f64 	%fd100, %fd97, %fd97, %fd99;
	mul.f64 	%fd101, %fd100, 0d3FE0000000000000;
	fma.rn.f64 	%fd341, %fd96, %fd101, %fd341;
	add.s32 	%r250, %r250, %r1;
	add.s32 	%r248, %r248, %r1;
	add.s64 	%rd93, %rd93, %rd6;
	add.s32 	%r247, %r247, 1;
	setp.ne.s32 	%p5, %r247, 0;
	@%p5 bra 	$L__BB0_4;
$L__BB0_5:
	setp.lt.u32 	%p6, %r9, 3;
	@%p6 bra 	$L__BB0_8;
	shl.b32 	%r117, %r1, 3;
	cvt.u64.u32 	%rd34, %r117;
$L__BB0_7:
	div.s32 	%r109, %r250, %r94;
	mul.lo.s32 	%r110, %r109, %r94;
	sub.s32 	%r111, %r250, %r110;
	add.s32 	%r112, %r250, %r7;
	mul.wide.s32 	%rd28, %r112, 8;
	add.s64 	%rd29, %rd2, %rd28;
	ld.global.nc.f64 	%fd102, [%rd29];
	mul.wide.s32 	%rd30, %r109, 8;
	add.s64 	%rd31, %rd4, %rd30;
	ld.global.nc.f64 	%fd103, [%rd31];
	mul.wide.s32 	%rd32, %r111, 8;
	add.s64 	%rd33, %rd3, %rd32;
	ld.global.nc.f64 	%fd104, [%rd33];
	add.f64 	%fd105, %fd338, %fd102;
	fma.rn.f64 	%fd106, %fd102, %fd103, %fd339;
	fma.rn.f64 	%fd107, %fd102, %fd104, %fd340;
	mul.f64 	%fd108, %fd104, %fd104;
	fma.rn.f64 	%fd109, %fd103, %fd103, %fd108;
	mul.f64 	%fd110, %fd109, 0d3FE0000000000000;
	fma.rn.f64 	%fd111, %fd102, %fd110, %fd341;
	add.s32 	%r113, %r250, %r1;
	div.s32 	%r114, %r113, %r94;
	mul.lo.s32 	%r115, %r114, %r94;
	sub.s32 	%r116, %r113, %r115;
	add.s64 	%rd35, %rd29, %rd34;
	ld.global.nc.f64 	%fd112, [%rd35];
	mul.wide.s32 	%rd36, %r114, 8;
	add.s64 	%rd37, %rd4, %rd36;
	ld.global.nc.f64 	%fd113, [%rd37];
	mul.wide.s32 	%rd38, %r116, 8;
	add.s64 	%rd39, %rd3, %rd38;
	ld.global.nc.f64 	%fd114, [%rd39];
	add.f64 	%fd115, %fd105, %fd112;
	fma.rn.f64 	%fd116, %fd112, %fd113, %fd106;
	fma.rn.f64 	%fd117, %fd112, %fd114, %fd107;
	mul.f64 	%fd118, %fd114, %fd114;
	fma.rn.f64 	%fd119, %fd113, %fd113, %fd118;
	mul.f64 	%fd120, %fd119, 0d3FE0000000000000;
	fma.rn.f64 	%fd121, %fd112, %fd120, %fd111;
	add.s32 	%r118, %r113, %r1;
	div.s32 	%r119, %r118, %r94;
	mul.lo.s32 	%r120, %r119, %r94;
	sub.s32 	%r121, %r118, %r120;
	add.s64 	%rd40, %rd35, %rd34;
	ld.global.nc.f64 	%fd122, [%rd40];
	mul.wide.s32 	%rd41, %r119, 8;
	add.s64 	%rd42, %rd4, %rd41;
	ld.global.nc.f64 	%fd123, [%rd42];
	mul.wide.s32 	%rd43, %r121, 8;
	add.s64 	%rd44, %rd3, %rd43;
	ld.global.nc.f64 	%fd124, [%rd44];
	add.f64 	%fd125, %fd115, %fd122;
	fma.rn.f64 	%fd126, %fd122, %fd123, %fd116;
	fma.rn.f64 	%fd127, %fd122, %fd124, %fd117;
	mul.f64 	%fd128, %fd124, %fd124;
	fma.rn.f64 	%fd129, %fd123, %fd123, %fd128;
	mul.f64 	%fd130, %fd129, 0d3FE0000000000000;
	fma.rn.f64 	%fd131, %fd122, %fd130, %fd121;
	add.s32 	%r122, %r118, %r1;
	div.s32 	%r123, %r122, %r94;
	mul.lo.s32 	%r124, %r123, %r94;
	sub.s32 	%r125, %r122, %r124;
	add.s64 	%rd45, %rd40, %rd34;
	ld.global.nc.f64 	%fd132, [%rd45];
	mul.wide.s32 	%rd46, %r123, 8;
	add.s64 	%rd47, %rd4, %rd46;
	ld.global.nc.f64 	%fd133, [%rd47];
	mul.wide.s32 	%rd48, %r125, 8;
	add.s64 	%rd49, %rd3, %rd48;
	ld.global.nc.f64 	%fd134, [%rd49];
	add.f64 	%fd338, %fd125, %fd132;
	fma.rn.f64 	%fd339, %fd132, %fd133, %fd126;
	fma.rn.f64 	%fd340, %fd132, %fd134, %fd127;
	mul.f64 	%fd135, %fd134, %fd134;
	fma.rn.f64 	%fd136, %fd133, %fd133, %fd135;
	mul.f64 	%fd137, %fd136, 0d3FE0000000000000;
	fma.rn.f64 	%fd341, %fd132, %fd137, %fd131;
	add.s32 	%r250, %r122, %r1;
	setp.lt.s32 	%p7, %r250, %r6;
	@%p7 bra 	$L__BB0_7;
$L__BB0_8:
	shl.b32 	%r126, %r1, 3;
	mov.u32 	%r127, smem_raw;
	add.s32 	%r21, %r127, %r126;
	add.s32 	%r22, %r21, %r126;
	add.s32 	%r23, %r22, %r126;
	shl.b32 	%r128, %r254, 3;
	add.s32 	%r24, %r127, %r128;
	st.shared.f64 	[%r24], %fd338;
	add.s32 	%r25, %r21, %r128;
	st.shared.f64 	[%r25], %fd339;
	add.s32 	%r26, %r22, %r128;
	st.shared.f64 	[%r26], %fd340;
	add.s32 	%r27, %r23, %r128;
	st.shared.f64 	[%r27], %fd341;
	bar.sync 	0;
	setp.lt.u32 	%p8, %r1, 2;
	@%p8 bra 	$L__BB0_13;
	mov.u32 	%r252, %r1;
$L__BB0_10:
	shr.u32 	%r29, %r252, 1;
	setp.ge.u32 	%p9, %r254, %r29;
	@%p9 bra 	$L__BB0_12;
	shl.b32 	%r129, %r29, 3;
	add.s32 	%r130, %r24, %r129;
	ld.shared.f64 	%fd138, [%r130];
	ld.shared.f64 	%fd139, [%r24];
	add.f64 	%fd140, %fd138, %fd139;
	st.shared.f64 	[%r24], %fd140;
	add.s32 	%r131, %r25, %r129;
	ld.shared.f64 	%fd141, [%r131];
	ld.shared.f64 	%fd142, [%r25];
	add.f64 	%fd143, %fd141, %fd142;
	st.shared.f64 	[%r25], %fd143;
	add.s32 	%r132, %r26, %r129;
	ld.shared.f64 	%fd144, [%r132];
	ld.shared.f64 	%fd145, [%r26];
	add.f64 	%fd146, %fd144, %fd145;
	st.shared.f64 	[%r26], %fd146;
	add.s32 	%r133, %r27, %r129;
	ld.shared.f64 	%fd147, [%r133];
	ld.shared.f64 	%fd148, [%r27];
	add.f64 	%fd149, %fd147, %fd148;
	st.shared.f64 	[%r27], %fd149;
$L__BB0_12:
	bar.sync 	0;
	setp.gt.u32 	%p10, %r252, 3;
	mov.u32 	%r252, %r29;
	@%p10 bra 	$L__BB0_10;
$L__BB0_13:
	add.s32 	%r30, %r23, %r126;
	setp.ne.s32 	%p11, %r254, 0;
	@%p11 bra 	$L__BB0_15;
	mul.f64 	%fd150, %fd86, %fd87;
	ld.shared.f64 	%fd151, [smem_raw];
	mul.f64 	%fd152, %fd150, %fd151;
	ld.shared.f64 	%fd153, [%r21];
	mul.f64 	%fd154, %fd150, %fd153;
	ld.shared.f64 	%fd155, [%r22];
	mul.f64 	%fd156, %fd150, %fd155;
	ld.shared.f64 	%fd157, [%r23];
	mul.f64 	%fd158, %fd150, %fd157;
	add.f64 	%fd159, %fd152, 0d39B4484BFEEBC2A0;
	div.rn.f64 	%fd160, %fd154, %fd159;
	div.rn.f64 	%fd161, %fd156, %fd159;
	div.rn.f64 	%fd162, %fd158, %fd159;
	mul.f64 	%fd163, %fd161, %fd161;
	fma.rn.f64 	%fd164, %fd160, %fd160, %fd163;
	fma.rn.f64 	%fd165, %fd164, 0dBFE0000000000000, %fd162;
	setp.leu.f64 	%p12, %fd165, 0d0000000000000000;
	selp.f64 	%fd166, 0d39B4484BFEEBC2A0, %fd165, %p12;
	setp.lt.f64 	%p13, %fd166, 0d39B4484BFEEBC2A0;
	selp.f64 	%fd167, 0d39B4484BFEEBC2A0, %fd166, %p13;
	sqrt.rn.f64 	%fd168, %fd167;
	mul.f64 	%fd169, %fd159, %fd168;
	div.rn.f64 	%fd170, %fd91, %fd169;
	setp.leu.f64 	%p14, %fd170, 0d0000000000000000;
	selp.f64 	%fd171, 0d39B4484BFEEBC2A0, %fd170, %p14;
	setp.lt.f64 	%p15, %fd171, 0d39B4484BFEEBC2A0;
	selp.f64 	%fd172, 0d39B4484BFEEBC2A0, %fd171, %p15;
	rcp.rn.f64 	%fd173, %fd172;
	mul.f64 	%fd174, %fd167, 0d401921FB54442D18;
	div.rn.f64 	%fd175, %fd152, %fd174;
	st.shared.v2.f64 	[%r30], {%fd160, %fd161};
	st.shared.v2.f64 	[%r30+16], {%fd167, %fd173};
	st.shared.f64 	[%r30+32], %fd175;
$L__BB0_15:
	setp.ge.s32 	%p16, %r254, %r6;
	bar.sync 	0;
	ld.shared.v2.f64 	{%fd29, %fd30}, [%r30];
	ld.shared.f64 	%fd31, [%r30+24];
	ld.shared.f64 	%fd32, [%r30+32];
	@%p16 bra 	$L__BB0_50;
	ld.shared.f64 	%fd176, [%r30+16];
	setp.eq.s32 	%p17, %r95, 0;
	add.s32 	%r31, %r3, -2;
	add.s32 	%r32, %r91, -1;
	max.s32 	%r135, %r3, -1;
	add.s32 	%r136, %r135, 1;
	setp.lt.s32 	%p18, %r136, %r91;
	selp.b32 	%r33, %r136, %r32, %p18;
	add.s32 	%r34, %r3, -1;
	add.s32 	%r35, %r3, 1;
	add.s32 	%r36, %r5, -2;
	add.s32 	%r37, %r92, -1;
	max.s32 	%r137, %r5, -1;
	add.s32 	%r138, %r137, 1;
	setp.lt.s32 	%p19, %r138, %r92;
	selp.b32 	%r38, %r138, %r37, %p19;
	add.s32 	%r39, %r5, -1;
	add.f64 	%fd33, %fd176, %fd176;
	@%p17 bra 	$L__BB0_38;
	max.s32 	%r139, %r31, 0;
	max.s32 	%r140, %r3, -2;
	add.s32 	%r141, %r140, 2;
	max.s32 	%r142, %r36, 0;
	max.s32 	%r143, %r5, -2;
	add.s32 	%r144, %r143, 2;
	add.s32 	%r259, %r254, %r7;
	mul.wide.u32 	%rd50, %r254, 8;
	add.s64 	%rd95, %rd3, %rd50;
	setp.lt.s32 	%p20, %r144, %r92;
	selp.b32 	%r41, %r144, %r37, %p20;
	max.s32 	%r145, %r5, 1;
	min.s32 	%r146, %r145, %r92;
	add.s32 	%r42, %r146, -1;
	setp.lt.s32 	%p21, %r142, %r92;
	selp.b32 	%r43, %r142, %r37, %p21;
	add.s32 	%r44, %r3, 2;
	setp.lt.s32 	%p22, %r141, %r91;
	selp.b32 	%r45, %r141, %r32, %p22;
	max.s32 	%r147, %r3, 1;
	min.s32 	%r148, %r147, %r91;
	add.s32 	%r46, %r148, -1;
	setp.lt.s32 	%p23, %r139, %r91;
	selp.b32 	%r47, %r139, %r32, %p23;
	rem.s32 	%r160, %r44, %r91;
	mul.wide.u32 	%rd76, %r1, 8;
$L__BB0_18:
	ld.param.u32 	%r243, [_Z25explicit_step_2d2v_kernelIdEvPKT_PS0_S2_S2_iiiiS0_S0_S0_S0_S0_S0_iii_param_15];
	setp.ne.s32 	%p24, %r243, 0;
	mul.wide.s32 	%rd51, %r259, 8;
	div.s32 	%r149, %r254, %r94;
	mul.lo.s32 	%r150, %r149, %r94;
	mul.wide.s32 	%rd52, %r149, 8;
	add.s64 	%rd53, %rd4, %rd52;
	ld.global.nc.f64 	%fd48, [%rd53];
	mul.wide.s32 	%rd54, %r150, 8;
	sub.s64 	%rd55, %rd95, %rd54;
	ld.global.nc.f64 	%fd49, [%rd55];
	add.s64 	%rd56, %rd2, %rd51;
	ld.global.nc.f64 	%fd50, [%rd56];
	mov.u32 	%r261, %r33;
	mov.u32 	%r262, %r47;
	mov.u32 	%r263, %r46;
	mov.u32 	%r264, %r45;
	@%p24 bra 	$L__BB0_20;
	rem.s32 	%r151, %r31, %r91;
	shr.s32 	%r152, %r151, 31;
	and.b32  	%r153, %r152, %r91;
	add.s32 	%r262, %r153, %r151;
	rem.s32 	%r154, %r34, %r91;
	shr.s32 	%r155, %r154, 31;
	and.b32  	%r156, %r155, %r91;
	add.s32 	%r263, %r156, %r154;
	rem.s32 	%r157, %r35, %r91;
	shr.s32 	%r158, %r157, 31;
	and.b32  	%r159, %r158, %r91;
	add.s32 	%r261, %r159, %r157;
	shr.s32 	%r161, %r160, 31;
	and.b32  	%r162, %r161, %r91;
	add.s32 	%r264, %r162, %r160;
$L__BB0_20:
	mad.lo.s32 	%r163, %r262, %r92, %r5;
	mad.lo.s32 	%r164, %r263, %r92, %r5;
	mad.lo.s32 	%r165, %r261, %r92, %r5;
	mad.lo.s32 	%r166, %r264, %r92, %r5;
	mad.lo.s32 	%r167, %r163, %r6, %r254;
	mul.wide.s32 	%rd57, %r167, 8;
	add.s64 	%rd58, %rd2, %rd57;
	ld.global.nc.f64 	%fd51, [%rd58];
	mad.lo.s32 	%r168, %r164, %r6, %r254;
	mul.wide.s32 	%rd59, %r168, 8;
	add.s64 	%rd60, %rd2, %rd59;
	ld.global.nc.f64 	%fd52, [%rd60];
	mad.lo.s32 	%r169, %r165, %r6, %r254;
	mul.wide.s32 	%rd61, %r169, 8;
	add.s64 	%rd62, %rd2, %rd61;
	ld.global.nc.f64 	%fd53, [%rd62];
	mad.lo.s32 	%r170, %r166, %r6, %r254;
	mul.wide.s32 	%rd63, %r170, 8;
	add.s64 	%rd64, %rd2, %rd63;
	ld.global.nc.f64 	%fd54, [%rd64];
	sub.f64 	%fd55, %fd50, %fd52;
	sub.f64 	%fd56, %fd53, %fd50;
	mul.f64 	%fd178, %fd55, %fd56;
	setp.le.f64 	%p25, %fd178, 0d0000000000000000;
	mov.f64 	%fd344, 0d0000000000000000;
	@%p25 bra 	$L__BB0_22;
	setp.gt.f64 	%p26, %fd55, 0d0000000000000000;
	setp.lt.f64 	%p27, %fd55, 0d0000000000000000;
	neg.f64 	%fd179, %fd55;
	selp.f64 	%fd180, %fd179, %fd55, %p27;
	setp.lt.f64 	%p28, %fd56, 0d0000000000000000;
	neg.f64 	%fd181, %fd56;
	selp.f64 	%fd182, %fd181, %fd56, %p28;
	setp.lt.f64 	%p29, %fd180, %fd182;
	selp.f64 	%fd183, %fd180, %fd182, %p29;
	neg.f64 	%fd184, %fd183;
	selp.f64 	%fd185, %fd183, %fd184, %p26;
	mul.f64 	%fd344, %fd185, 0d3FE0000000000000;
$L__BB0_22:
	sub.f64 	%fd59, %fd54, %fd53;
	mul.f64 	%fd187, %fd56, %fd59;
	setp.le.f64 	%p30, %fd187, 0d0000000000000000;
	mov.f64 	%fd345, 0d0000000000000000;
	@%p30 bra 	$L__BB0_24;
	setp.gt.f64 	%p31, %fd56, 0d0000000000000000;
	setp.lt.f64 	%p32, %fd56, 0d0000000000000000;
	neg.f64 	%fd188, %fd56;
	selp.f64 	%fd189, %fd188, %fd56, %p32;
	setp.lt.f64 	%p33, %fd59, 0d0000000000000000;
	neg.f64 	%fd190, %fd59;
	selp.f64 	%fd191, %fd190, %fd59, %p33;
	setp.lt.f64 	%p34, %fd189, %fd191;
	selp.f64 	%fd192, %fd189, %fd191, %p34;
	neg.f64 	%fd193, %fd192;
	selp.f64 	%fd194, %fd192, %fd193, %p31;
	mul.f64 	%fd345, %fd194, 0d3FE0000000000000;
$L__BB0_24:
	sub.f64 	%fd62, %fd52, %fd51;
	mul.f64 	%fd196, %fd62, %fd55;
	setp.le.f64 	%p35, %fd196, 0d0000000000000000;
	mov.f64 	%fd346, 0d0000000000000000;
	@%p35 bra 	$L__BB0_26;
	setp.gt.f64 	%p36, %fd62, 0d0000000000000000;
	setp.lt.f64 	%p37, %fd62, 0d0000000000000000;
	neg.f64 	%fd197, %fd62;
	selp.f64 	%fd198, %fd197, %fd62, %p37;
	setp.lt.f64 	%p38, %fd55, 0d0000000000000000;
	neg.f64 	%fd199, %fd55;
	selp.f64 	%fd200, %fd199, %fd55, %p38;
	setp.lt.f64 	%p39, %fd198, %fd200;
	selp.f64 	%fd201, %fd198, %fd200, %p39;
	neg.f64 	%fd202, %fd201;
	selp.f64 	%fd203, %fd201, %fd202, %p36;
	mul.f64 	%fd346, %fd203, 0d3FE0000000000000;
$L__BB0_26:
	ld.param.u32 	%r245, [_Z25explicit_step_2d2v_kernelIdEvPKT_PS0_S2_S2_iiiiS0_S0_S0_S0_S0_S0_iii_param_16];
	setp.ne.s32 	%p40, %r245, 0;
	add.f64 	%fd204, %fd50, %fd344;
	sub.f64 	%fd205, %fd53, %fd345;
	setp.gt.f64 	%p41, %fd48, 0d0000000000000000;
	selp.f64 	%fd206, %fd204, %fd205, %p41;
	mul.f64 	%fd207, %fd48, %fd206;
	add.f64 	%fd208, %fd52, %fd346;
	sub.f64 	%fd209, %fd50, %fd344;
	selp.f64 	%fd210, %fd208, %fd209, %p41;
	mul.f64 	%fd211, %fd48, %fd210;
	sub.f64 	%fd65, %fd207, %fd211;
	mov.u32 	%r265, %r38;
	mov.u32 	%r266, %r43;
	mov.u32 	%r267, %r42;
	mov.u32 	%r268, %r41;
	@%p40 bra 	$L__BB0_28;
	add.s32 	%r171, %r5, -2;
	rem.s32 	%r172, %r171, %r92;
	shr.s32 	%r173, %r172, 31;
	and.b32  	%r174, %r173, %r92;
	add.s32 	%r266, %r174, %r172;
	add.s32 	%r175, %r5, -1;
	rem.s32 	%r176, %r175, %r92;
	shr.s32 	%r177, %r176, 31;
	and.b32  	%r178, %r177, %r92;
	add.s32 	%r267, %r178, %r176;
	add.s32 	%r179, %r5, 1;
	rem.s32 	%r180, %r179, %r92;
	shr.s32 	%r181, %r180, 31;
	and.b32  	%r182, %r181, %r92;
	add.s32 	%r265, %r182, %r180;
	add.s32 	%r183, %r5, 2;
	rem.s32 	%r184, %r183, %r92;
	shr.s32 	%r185, %r184, 31;
	and.b32  	%r186, %r185, %r92;
	add.s32 	%r268, %r186, %r184;
$L__BB0_28:
	add.s32 	%r187, %r266, %r4;
	add.s32 	%r188, %r267, %r4;
	add.s32 	%r189, %r265, %r4;
	add.s32 	%r190, %r268, %r4;
	mad.lo.s32 	%r191, %r187, %r6, %r254;
	mul.wide.s32 	%rd65, %r191, 8;
	add.s64 	%rd66, %rd2, %rd65;
	ld.global.nc.f64 	%fd66, [%rd66];
	mad.lo.s32 	%r192, %r188, %r6, %r254;
	mul.wide.s32 	%rd67, %r192, 8;
	add.s64 	%rd68, %rd2, %rd67;
	ld.global.nc.f64 	%fd67, [%rd68];
	mad.lo.s32 	%r193, %r189, %r6, %r254;
	mul.wide.s32 	%rd69, %r193, 8;
	add.s64 	%rd70, %rd2, %rd69;
	ld.global.nc.f64 	%fd68, [%rd70];
	mad.lo.s32 	%r194, %r190, %r6, %r254;
	mul.wide.s32 	%rd71, %r194, 8;
	add.s64 	%rd72, %rd2, %rd71;
	ld.global.nc.f64 	%fd69, [%rd72];
	sub.f64 	%fd70, %fd50, %fd67;
	sub.f64 	%fd71, %fd68, %fd50;
	mul.f64 	%fd213, %fd70, %fd71;
	setp.le.f64 	%p42, %fd213, 0d0000000000000000;
	mov.f64 	%fd347, 0d0000000000000000;
	@%p42 bra 	$L__BB0_30;
	setp.gt.f64 	%p43, %fd70, 0d0000000000000000;
	setp.lt.f64 	%p44, %fd70, 0d0000000000000000;
	neg.f64 	%fd214, %fd70;
	selp.f64 	%fd215, %fd214, %fd70, %p44;
	setp.lt.f64 	%p45, %fd71, 0d0000000000000000;
	neg.f64 	%fd216, %fd71;
	selp.f64 	%fd217, %fd216, %fd71, %p45;
	setp.lt.f64 	%p46, %fd215, %fd217;
	selp.f64 	%fd218, %fd215, %fd217, %p46;
	neg.f64 	%fd219, %fd218;
	selp.f64 	%fd220, %fd218, %fd219, %p43;
	mul.f64 	%fd347, %fd220, 0d3FE0000000000000;
$L__BB0_30:
	sub.f64 	%fd74, %fd69, %fd68;
	mul.f64 	%fd222, %fd71, %fd74;
	setp.le.f64 	%p47, %fd222, 0d0000000000000000;
	mov.f64 	%fd348, 0d0000000000000000;
	@%p47 bra 	$L__BB0_32;
	setp.gt.f64 	%p48, %fd71, 0d0000000000000000;
	setp.lt.f64 	%p49, %fd71, 0d0000000000000000;
	neg.f64 	%fd223, %fd71;
	selp.f64 	%fd224, %fd223, %fd71, %p49;
	setp.lt.f64 	%p50, %fd74, 0d0000000000000000;
	neg.f64 	%fd225, %fd74;
	selp.f64 	%fd226, %fd225, %fd74, %p50;
	setp.lt.f64 	%p51, %fd224, %fd226;
	selp.f64 	%fd227, %fd224, %fd226, %p51;
	neg.f64 	%fd228, %fd227;
	selp.f64 	%fd229, %fd227, %fd228, %p48;
	mul.f64 	%fd348, %fd229, 0d3FE0000000000000;
$L__BB0_32:
	sub.f64 	%fd77, %fd67, %fd66;
	mul.f64 	%fd231, %fd77, %fd70;
	setp.le.f64 	%p52, %fd231, 0d0000000000000000;
	mov.f64 	%fd349, 0d0000000000000000;
	@%p52 bra 	$L__BB0_34;
	setp.gt.f64 	%p53, %fd77, 0d0000000000000000;
	setp.lt.f64 	%p54, %fd77, 0d0000000000000000;
	neg.f64 	%fd232, %fd77;
	selp.f64 	%fd233, %fd232, %fd77, %p54;
	setp.lt.f64 	%p55, %fd70, 0d0000000000000000;
	neg.f64 	%fd234, %fd70;
	selp.f64 	%fd235, %fd234, %fd70, %p55;
	setp.lt.f64 	%p56, %fd233, %fd235;
	selp.f64 	%fd236, %fd233, %fd235, %p56;
	neg.f64 	%fd237, %fd236;
	selp.f64 	%fd238, %fd236, %fd237, %p53;
	mul.f64 	%fd349, %fd238, 0d3FE0000000000000;
$L__BB0_34:
	ld.param.f64 	%fd320, [_Z25explicit_step_2d2v_kernelIdEvPKT_PS0_S2_S2_iiiiS0_S0_S0_S0_S0_S0_iii_param_12];
	ld.param.f64 	%fd318, [_Z25explicit_step_2d2v_kernelIdEvPKT_PS0_S2_S2_iiiiS0_S0_S0_S0_S0_S0_iii_param_11];
	add.f64 	%fd239, %fd50, %fd347;
	sub.f64 	%fd240, %fd68, %fd348;
	setp.gt.f64 	%p57, %fd49, 0d0000000000000000;
	selp.f64 	%fd241, %fd239, %fd240, %p57;
	mul.f64 	%fd242, %fd49, %fd241;
	add.f64 	%fd243, %fd67, %fd349;
	sub.f64 	%fd244, %fd50, %fd347;
	selp.f64 	%fd245, %fd243, %fd244, %p57;
	mul.f64 	%fd246, %fd49, %fd245;
	sub.f64 	%fd247, %fd242, %fd246;
	div.rn.f64 	%fd248, %fd247, %fd320;
	div.rn.f64 	%fd249, %fd65, %fd318;
	add.f64 	%fd80, %fd249, %fd248;
	sub.f64 	%fd250, %fd48, %fd29;
	sub.f64 	%fd251, %fd49, %fd30;
	mul.f64 	%fd252, %fd251, %fd251;
	fma.rn.f64 	%fd253, %fd250, %fd250, %fd252;
	neg.f64 	%fd254, %fd253;
	div.rn.f64 	%fd81, %fd254, %fd33;
	fma.rn.f64 	%fd255, %fd81, 0d3FF71547652B82FE, 0d4338000000000000;
	{
	.reg .b32 %temp; 
	mov.b64 	{%r86, %temp}, %fd255;
	}
	mov.f64 	%fd256, 0dC338000000000000;
	add.rn.f64 	%fd257, %fd255, %fd256;
	fma.rn.f64 	%fd258, %fd257, 0dBFE62E42FEFA39EF, %fd81;
	fma.rn.f64 	%fd259, %fd257, 0dBC7ABC9E3B39803F, %fd258;
	fma.rn.f64 	%fd260, %fd259, 0d3E5ADE1569CE2BDF, 0d3E928AF3FCA213EA;
	fma.rn.f64 	%fd261, %fd260, %fd259, 0d3EC71DEE62401315;
	fma.rn.f64 	%fd262, %fd261, %fd259, 0d3EFA01997C89EB71;
	fma.rn.f64 	%fd263, %fd262, %fd259, 0d3F2A01A014761F65;
	fma.rn.f64 	%fd264, %fd263, %fd259, 0d3F56C16C1852B7AF;
	fma.rn.f64 	%fd265, %fd264, %fd259, 0d3F81111111122322;
	fma.rn.f64 	%fd266, %fd265, %fd259, 0d3FA55555555502A1;
	fma.rn.f64 	%fd267, %fd266, %fd259, 0d3FC5555555555511;
	fma.rn.f64 	%fd268, %fd267, %fd259, 0d3FE000000000000B;
	fma.rn.f64 	%fd269, %fd268, %fd259, 0d3FF0000000000000;
	fma.rn.f64 	%fd270, %fd269, %fd259, 0d3FF0000000000000;
	{
	.reg .b32 %temp; 
	mov.b64 	{%r87, %temp}, %fd270;
	}
	{
	.reg .b32 %temp; 
	mov.b64 	{%temp, %r88}, %fd270;
	}
	shl.b32 	%r195, %r86, 20;
	add.s32 	%r196, %r195, %r88;
	mov.b64 	%fd350, {%r87, %r196};
	{
	.reg .b32 %temp; 
	mov.b64 	{%temp, %r197}, %fd81;
	}
	mov.b32 	%f3, %r197;
	abs.f32 	%f2, %f3;
	setp.lt.f32 	%p58, %f2, 0f4086232B;
	@%p58 bra 	$L__BB0_37;
	setp.lt.f64 	%p59, %fd81, 0d0000000000000000;
	add.f64 	%fd271, %fd81, 0d7FF0000000000000;
	selp.f64 	%fd350, 0d0000000000000000, %fd271, %p59;
	setp.geu.f32 	%p60, %f2, 0f40874800;
	@%p60 bra 	$L__BB0_37;
	shr.u32 	%r198, %r86, 31;
	add.s32 	%r199, %r86, %r198;
	shr.s32 	%r200, %r199, 1;
	shl.b32 	%r201, %r200, 20;
	add.s32 	%r202, %r88, %r201;
	mov.b64 	%fd272, {%r87, %r202};
	sub.s32 	%r203, %r86, %r200;
	shl.b32 	%r204, %r203, 20;
	add.s32 	%r205, %r204, 1072693248;
	mov.b32 	%r206, 0;
	mov.b64 	%fd273, {%r206, %r205};
	mul.f64 	%fd350, %fd273, %fd272;
$L__BB0_37:
	ld.param.f64 	%fd316, [_Z25explicit_step_2d2v_kernelIdEvPKT_PS0_S2_S2_iiiiS0_S0_S0_S0_S0_S0_iii_param_10];
	ld.param.u64 	%rd92, [_Z25explicit_step_2d2v_kernelIdEvPKT_PS0_S2_S2_iiiiS0_S0_S0_S0_S0_S0_iii_param_1];
	mul.f64 	%fd274, %fd32, %fd350;
	sub.f64 	%fd275, %fd274, %fd50;
	mul.f64 	%fd276, %fd31, %fd275;
	sub.f64 	%fd277, %fd276, %fd80;
	fma.rn.f64 	%fd278, %fd316, %fd277, %fd50;
	cvta.to.global.u64 	%rd73, %rd92;
	mul.wide.s32 	%rd74, %r259, 8;
	add.s64 	%rd75, %rd73, %rd74;
	st.global.f64 	[%rd75], %fd278;
	add.s32 	%r254, %r254, %r1;
	add.s32 	%r259, %r259, %r1;
	add.s64 	%rd95, %rd95, %rd76;
	setp.lt.s32 	%p61, %r254, %r6;
	@%p61 bra 	$L__BB0_18;
	bra.uni 	$L__BB0_50;
$L__BB0_38:
	max.s32 	%r207, %r34, 0;
	max.s32 	%r208, %r39, 0;
	add.s32 	%r253, %r254, %r7;
	mul.wide.u32 	%rd77, %r254, 8;
	add.s64 	%rd94, %rd3, %rd77;
	mul.wide.u32 	%rd11, %r1, 8;
	setp.lt.s32 	%p62, %r208, %r92;
	selp.b32 	%r49, %r208, %r37, %p62;
	setp.lt.s32 	%p63, %r207, %r91;
	selp.b32 	%r50, %r207, %r32, %p63;
$L__BB0_39:
	ld.param.u32 	%r244, [_Z25explicit_step_2d2v_kernelIdEvPKT_PS0_S2_S2_iiiiS0_S0_S0_S0_S0_S0_iii_param_15];
	setp.ne.s32 	%p64, %r244, 0;
	mul.wide.s32 	%rd13, %r253, 8;
	div.s32 	%r209, %r254, %r94;
	mul.lo.s32 	%r210, %r209, %r94;
	mul.wide.s32 	%rd78, %r209, 8;
	add.s64 	%rd79, %rd4, %rd78;
	ld.global.nc.f64 	%fd34, [%rd79];
	mul.wide.s32 	%rd80, %r210, 8;
	sub.s64 	%rd81, %rd94, %rd80;
	ld.global.nc.f64 	%fd35, [%rd81];
	add.s64 	%rd82, %rd2, %rd13;
	ld.global.nc.f64 	%fd36, [%rd82];
	mov.u32 	%r255, %r50;
	mov.u32 	%r256, %r33;
	@%p64 bra 	$L__BB0_41;
	rem.s32 	%r211, %r34, %r91;
	shr.s32 	%r212, %r211, 31;
	and.b32  	%r213, %r212, %r91;
	add.s32 	%r255, %r213, %r211;
	rem.s32 	%r214, %r35, %r91;
	shr.s32 	%r215, %r214, 31;
	and.b32  	%r216, %r215, %r91;
	add.s32 	%r256, %r216, %r214;
$L__BB0_41:
	ld.param.u32 	%r246, [_Z25explicit_step_2d2v_kernelIdEvPKT_PS0_S2_S2_iiiiS0_S0_S0_S0_S0_S0_iii_param_16];
	setp.ne.s32 	%p65, %r246, 0;
	mov.u32 	%r257, %r49;
	mov.u32 	%r258, %r38;
	@%p65 bra 	$L__BB0_43;
	add.s32 	%r217, %r5, -1;
	rem.s32 	%r218, %r217, %r92;
	shr.s32 	%r219, %r218, 31;
	and.b32  	%r220, %r219, %r92;
	add.s32 	%r257, %r220, %r218;
	add.s32 	%r221, %r5, 1;
	rem.s32 	%r222, %r221, %r92;
	shr.s32 	%r223, %r222, 31;
	and.b32  	%r224, %r223, %r92;
	add.s32 	%r258, %r224, %r222;
$L__BB0_43:
	mad.lo.s32 	%r225, %r255, %r92, %r5;
	mad.lo.s32 	%r61, %r256, %r92, %r5;
	add.s32 	%r226, %r257, %r4;
	add.s32 	%r227, %r258, %r4;
	mad.lo.s32 	%r62, %r225, %r6, %r254;
	mad.lo.s32 	%r228, %r226, %r6, %r254;
	mul.wide.s32 	%rd83, %r228, 8;
	add.s64 	%rd84, %rd2, %rd83;
	ld.global.nc.f64 	%fd37, [%rd84];
	mad.lo.s32 	%r229, %r227, %r6, %r254;
	mul.wide.s32 	%rd85, %r229, 8;
	add.s64 	%rd86, %rd2, %rd85;
	ld.global.nc.f64 	%fd38, [%rd86];
	setp.gt.f64 	%p66, %fd34, 0d0000000000000000;
	@%p66 bra 	$L__BB0_45;
	mad.lo.s32 	%r230, %r61, %r6, %r254;
	mul.wide.s32 	%rd87, %r230, 8;
	add.s64 	%rd88, %rd2, %rd87;
	ld.global.nc.f64 	%fd279, [%rd88];
	sub.f64 	%fd342, %fd279, %fd36;
	bra.uni 	$L__BB0_46;
$L__BB0_45:
	mul.wide.s32 	%rd89, %r62, 8;
	add.s64 	%rd90, %rd2, %rd89;
	ld.global.nc.f64 	%fd280, [%rd90];
	sub.f64 	%fd342, %fd36, %fd280;
$L__BB0_46:
	ld.param.f64 	%fd321, [_Z25explicit_step_2d2v_kernelIdEvPKT_PS0_S2_S2_iiiiS0_S0_S0_S0_S0_S0_iii_param_12];
	ld.param.f64 	%fd319, [_Z25explicit_step_2d2v_kernelIdEvPKT_PS0_S2_S2_iiiiS0_S0_S0_S0_S0_S0_iii_param_11];
	div.rn.f64 	%fd281, %fd342, %fd319;
	setp.gt.f64 	%p67, %fd35, 0d0000000000000000;
	sub.f64 	%fd282, %fd36, %fd37;
	sub.f64 	%fd283, %fd38, %fd36;
	selp.f64 	%fd284, %fd282, %fd283, %p67;
	div.rn.f64 	%fd285, %fd284, %fd321;
	mul.f64 	%fd286, %fd34, %fd281;
	fma.rn.f64 	%fd42, %fd35, %fd285, %fd286;
	sub.f64 	%fd287, %fd34, %fd29;
	sub.f64 	%fd288, %fd35, %fd30;
	mul.f64 	%fd289, %fd288, %fd288;
	fma.rn.f64 	%fd290, %fd287, %fd287, %fd289;
	neg.f64 	%fd291, %fd290;
	div.rn.f64 	%fd43, %fd291, %fd33;
	fma.rn.f64 	%fd292, %fd43, 0d3FF71547652B82FE, 0d4338000000000000;
	{
	.reg .b32 %temp; 
	mov.b64 	{%r63, %temp}, %fd292;
	}
	mov.f64 	%fd293, 0dC338000000000000;
	add.rn.f64 	%fd294, %fd292, %fd293;
	fma.rn.f64 	%fd295, %fd294, 0dBFE62E42FEFA39EF, %fd43;
	fma.rn.f64 	%fd296, %fd294, 0dBC7ABC9E3B39803F, %fd295;
	fma.rn.f64 	%fd297, %fd296, 0d3E5ADE1569CE2BDF, 0d3E928AF3FCA213EA;
	fma.rn.f64 	%fd298, %fd297, %fd296, 0d3EC71DEE62401315;
	fma.rn.f64 	%fd299, %fd298, %fd296, 0d3EFA01997C89EB71;
	fma.rn.f64 	%fd300, %fd299, %fd296, 0d3F2A01A014761F65;
	fma.rn.f64 	%fd301, %fd300, %fd296, 0d3F56C16C1852B7AF;
	fma.rn.f64 	%fd302, %fd301, %fd296, 0d3F81111111122322;
	fma.rn.f64 	%fd303, %fd302, %fd296, 0d3FA55555555502A1;
	fma.rn.f64 	%fd304, %fd303, %fd296, 0d3FC5555555555511;
	fma.rn.f64 	%fd305, %fd304, %fd296, 0d3FE000000000000B;
	fma.rn.f64 	%fd306, %fd305, %fd296, 0d3FF0000000000000;
	fma.rn.f64 	%fd307, %fd306, %fd296, 0d3FF0000000000000;
	{
	.reg .b32 %temp; 
	mov.b64 	{%r64, %temp}, %fd307;
	}
	{
	.reg .b32 %temp; 
	mov.b64 	{%temp, %r65}, %fd307;
	}
	shl.b32 	%r231, %r63, 20;
	add.s32 	%r232, %r231, %r65;
	mov.b64 	%fd343, {%r64, %r232};
	{
	.reg .b32 %temp; 
	mov.b64 	{%temp, %r233}, %fd43;
	}
	mov.b32 	%f4, %r233;
	abs.f32 	%f1, %f4;
	setp.lt.f32 	%p68, %f1, 0f4086232B;
	@%p68 bra 	$L__BB0_49;
	setp.lt.f64 	%p69, %fd43, 0d0000000000000000;
	add.f64 	%fd308, %fd43, 0d7FF0000000000000;
	selp.f64 	%fd343, 0d0000000000000000, %fd308, %p69;
	setp.geu.f32 	%p70, %f1, 0f40874800;
	@%p70 bra 	$L__BB0_49;
	shr.u32 	%r234, %r63, 31;
	add.s32 	%r235, %r63, %r234;
	shr.s32 	%r236, %r235, 1;
	shl.b32 	%r237, %r236, 20;
	add.s32 	%r238, %r65, %r237;
	mov.b64 	%fd309, {%r64, %r238};
	sub.s32 	%r239, %r63, %r236;
	shl.b32 	%r240, %r239, 20;
	add.s32 	%r241, %r240, 1072693248;
	mov.b32 	%r242, 0;
	mov.b64 	%fd310, {%r242, %r241};
	mul.f64 	%fd343, %fd310, %fd309;
$L__BB0_49:
	ld.param.f64 	%fd317, [_Z25explicit_step_2d2v_kernelIdEvPKT_PS0_S2_S2_iiiiS0_S0_S0_S0_S0_S0_iii_param_10];
	mul.f64 	%fd311, %fd32, %fd343;
	sub.f64 	%fd312, %fd311, %fd36;
	mul.f64 	%fd313, %fd31, %fd312;
	sub.f64 	%fd314, %fd313, %fd42;
	fma.rn.f64 	%fd315, %fd317, %fd314, %fd36;
	add.s64 	%rd91, %rd1, %rd13;
	st.global.f64 	[%rd91], %fd315;
	add.s32 	%r254, %r254, %r1;
	add.s32 	%r253, %r253, %r1;
	add.s64 	%rd94, %rd94, %rd11;
	setp.lt.s32 	%p71, %r254, %r6;
	@%p71 bra 	$L__BB0_39;
$L__BB0_50:
	ret;

}


// ===== COMPILED SASS (sm_100) =====

	.target	sm_100

	.elftype	@"ET_EXEC"


//--------------------- .note.nv.tkinfo           --------------------------
	.section	.note.nv.tkinfo,"",@"SHT_NOTE"
	.sectionflags	@"SHF_NOTE_NV_TKINFO"
	.tkinfo
        /*0018*/ 	.word	0x00000002
        /*0030*/ 	.string	""
        /*0030*/ 	.string	"ptxas"
        /*0030*/ 	.string	"Cuda compilation tools, release 13.0, V13.0.88"
        /*0030*/ 	.string	"Build cuda_13.0.r13.0/compiler.36424714_0"
        /*0030*/ 	.string	"-arch sm_100 -m 64 "



//--------------------- .note.nv.cuinfo           --------------------------
	.section	.note.nv.cuinfo,"",@"SHT_NOTE"
	.sectionflags	@"SHF_NOTE_NV_CUINFO"
        /*0018*/ 	.short	0x0002
        /*001a*/ 	.short	0x0064
        /*001c*/ 	.short	0x0082
	.zero		2


//--------------------- .nv.info                  --------------------------
	.section	.nv.info,"",@"SHT_CUDA_INFO"
	.align	4


	//----- nvinfo : EIATTR_REGCOUNT
	.align		4
        /*0000*/ 	.byte	0x04, 0x2f
        /*0002*/ 	.short	(.L_1 - .L_0)
	.align		4
.L_0:
        /*0004*/ 	.word	index@(_Z25explicit_step_2d2v_kernelIdEvPKT_PS0_S2_S2_iiiiS0_S0_S0_S0_S0_S0_iii)
        /*0008*/ 	.word	0x00000040


	//----- nvinfo : EIATTR_FRAME_SIZE
	.align		4
.L_1:
        /*000c*/ 	.byte	0x04, 0x11
        /*000e*/ 	.short	(.L_3 - .L_2)
	.align		4
.L_2:
        /*0010*/ 	.word	index@($__internal_2_$__cuda_sm20_dsqrt_rn_f64_mediumpath_v1)
        /*0014*/ 	.word	0x00000000


	//----- nvinfo : EIATTR_FRAME_SIZE
	.align		4
.L_3:
        /*0018*/ 	.byte	0x04, 0x11
        /*001a*/ 	.short	(.L_5 - .L_4)
	.align		4
.L_4:
        /*001c*/ 	.word	index@($__internal_1_$__cuda_sm20_div_rn_f64_full)
        /*0020*/ 	.word	0x00000000


	//----- nvinfo : EIATTR_FRAME_SIZE
	.align		4
.L_5:
        /*0024*/ 	.byte	0x04, 0x11
        /*0026*/ 	.short	(.L_7 - .L_6)
	.align		4
.L_6:
        /*0028*/ 	.word	index@($__internal_0_$__cuda_sm20_dblrcp_rn_slowpath_v3)
        /*002c*/ 	.word	0x00000000


	//----- nvinfo : EIATTR_FRAME_SIZE
	.align		4
.L_7:
        /*0030*/ 	.byte	0x04, 0x11
        /*0032*/ 	.short	(.L_9 - .L_8)
	.align		4
.L_8:
        /*0034*/ 	.word	index@(_Z25explicit_step_2d2v_kernelIdEvPKT_PS0_S2_S2_iiiiS0_S0_S0_S0_S0_S0_iii)
        /*0038*/ 	.word	0x00000000


	//----- nvinfo : EIATTR_MIN_STACK_SIZE
	.align		4
.L_9:
        /*003c*/ 	.byte	0x04, 0x12
        /*003e*/ 	.short	(.L_11 - .L_10)
	.align		4
.L_10:
        /*0040*/ 	.word	index@(_Z25explicit_step_2d2v_kernelIdEvPKT_PS0_S2_S2_iiiiS0_S0_S0_S0_S0_S0_iii)
        /*0044*/ 	.word	0x00000000
.L_11:


//--------------------- .nv.compat                --------------------------
	.section	.nv.compat,"",@"SHT_CUDA_COMPAT_INFO"
	.align	4
        /*0000*/ 	.byte	0x02, 0x09, 0x00, 0x00, 0x02, 0x02, 0x01, 0x00, 0x02, 0x05, 0x05, 0x00, 0x03, 0x07, 0x01, 0x01
        /*0010*/ 	.byte	0x02, 0x03, 0x00, 0x00, 0x02, 0x06, 0x01, 0x00, 0x04, 0x0b, 0x08, 0x00, 0x01, 0x00, 0x00, 0x00
        /*0020*/ 	.byte	0x00, 0x00, 0x00, 0x00


//--------------------- .nv.info._Z25explicit_step_2d2v_kernelIdEvPKT_PS0_S2_S2_iiiiS0_S0_S0_S0_S0_S0_iii --------------------------
	.section	.nv.info._Z25explicit_step_2d2v_kernelIdEvPKT_PS0_S2_S2_iiiiS0_S0_S0_S0_S0_S0_iii,"",@"SHT_CUDA_INFO"
	.sectionflags	@""
	.align	4


	//----- nvinfo : EIATTR_CUDA_API_VERSION
	.align		4
        /*0000*/ 	.byte	0x04, 0x37
        /*0002*/ 	.short	(.L_13 - .L_12)
.L_12:
        /*0004*/ 	.word	0x00000082


	//----- nvinfo : EIATTR_KPARAM_INFO
	.align		4
.L_13:
        /*0008*/ 	.byte	0x04, 0x17
        /*000a*/ 	.short	(.L_15 - .L_14)
.L_14:
        /*000c*/ 	.word	0x00000000
        /*0010*/ 	.short	0x0010
        /*0012*/ 	.short	0x0068
        /*0014*/ 	.byte	0x00, 0xf0, 0x11, 0x00


	//----- nvinfo : EIATTR_KPARAM_INFO
	.align		4
.L_15:
        /*0018*/ 	.byte	0x04, 0x17
        /*001a*/ 	.short	(.L_17 - .L_16)
.L_16:
        /*001c*/ 	.word	0x00000000
        /*0020*/ 	.short	0x000f
        /*0022*/ 	.short	0x0064
        /*0024*/ 	.byte	0x00, 0xf0, 0x11, 0x00


	//----- nvinfo : EIATTR_KPARAM_INFO
	.align		4
.L_17:
        /*0028*/ 	.byte	0x04, 0x17
        /*002a*/ 	.short	(.L_19 - .L_18)
.L_18:
        /*002c*/ 	.word	0x00000000
        /*0030*/ 	.short	0x000e
        /*0032*/ 	.short	0x0060
        /*0034*/ 	.byte	0x00, 0xf0, 0x11, 0x00


	//----- nvinfo : EIATTR_KPARAM_INFO
	.align		4
.L_19:
        /*0038*/ 	.byte	0x04, 0x17
        /*003a*/ 	.short	(.L_21 - .L_20)
.L_20:
        /*003c*/ 	.word	0x00000000
        /*0040*/ 	.short	0x000d
        /*0042*/ 	.short	0x0058
        /*0044*/ 	.byte	0x00, 0xf0, 0x21, 0x00


	//----- nvinfo : EIATTR_KPARAM_INFO
	.align		4
.L_21:
        /*0048*/ 	.byte	0x04, 0x17
        /*004a*/ 	.short	(.L_23 - .L_22)
.L_22:
        /*004c*/ 	.word	0x00000000
        /*0050*/ 	.short	0x000c
        /*0052*/ 	.short	0x0050
        /*0054*/ 	.byte	0x00, 0xf0, 0x21, 0x00


	//----- nvinfo : EIATTR_KPARAM_INFO
	.align		4
.L_23:
        /*0058*/ 	.byte	0x04, 0x17
        /*005a*/ 	.short	(.L_25 - .L_24)
.L_24:
        /*005c*/ 	.word	0x00000000
        /*0060*/ 	.short	0x000b
        /*0062*/ 	.short	0x0048
        /*0064*/ 	.byte	0x00, 0xf0, 0x21, 0x00


	//----- nvinfo : EIATTR_KPARAM_INFO
	.align		4
.L_25:
        /*0068*/ 	.byte	0x04, 0x17
        /*006a*/ 	.short	(.L_27 - .L_26)
.L_26:
        /*006c*/ 	.word	0x00000000
        /*0070*/ 	.short	0x000a
        /*0072*/ 	.short	0x0040
        /*0074*/ 	.byte	0x00, 0xf0, 0x21, 0x00


	//----- nvinfo : EIATTR_KPARAM_INFO
	.align		4
.L_27:
        /*0078*/ 	.byte	0x04, 0x17
        /*007a*/ 	.short	(.L_29 - .L_28)
.L_28:
        /*007c*/ 	.word	0x00000000
        /*0080*/ 	.short	0x0009
        /*0082*/ 	.short	0x0038
        /*0084*/ 	.byte	0x00, 0xf0, 0x21, 0x00


	//----- nvinfo : EIATTR_KPARAM_INFO
	.align		4
.L_29:
        /*0088*/ 	.byte	0x04, 0x17
        /*008a*/ 	.short	(.L_31 - .L_30)
.L_30:
        /*008c*/ 	.word	0x00000000
        /*0090*/ 	.short	0x0008
        /*0092*/ 	.short	0x0030
        /*0094*/ 	.byte	0x00, 0xf0, 0x21, 0x00


	//----- nvinfo : EIATTR_KPARAM_INFO
	.align		4
.L_31:
        /*0098*/ 	.byte	0x04, 0x17
        /*009a*/ 	.short	(.L_33 - .L_32)
.L_32:
        /*009c*/ 	.word	0x00000000
        /*00a0*/ 	.short	0x0007
        /*00a2*/ 	.short	0x002c
        /*00a4*/ 	.byte	0x00, 0xf0, 0x11, 0x00


	//----- nvinfo : EIATTR_KPARAM_INFO
	.align		4
.L_33:
        /*00a8*/ 	.byte	0x04, 0x17
        /*00aa*/ 	.short	(.L_35 - .L_34)
.L_34:
        /*00ac*/ 	.word	0x00000000
        /*00b0*/ 	.short	0x0006
        /*00b2*/ 	.short	0x0028
        /*00b4*/ 	.byte	0x00, 0xf0, 0x11, 0x00


	//----- nvinfo : EIATTR_KPARAM_INFO
	.align		4
.L_35:
        /*00b8*/ 	.byte	0x04, 0x17
        /*00ba*/ 	.short	(.L_37 - .L_36)
.L_36:
        /*00bc*/ 	.word	0x00000000
        /*00c0*/ 	.short	0x0005
        /*00c2*/ 	.short	0x0024
        /*00c4*/ 	.byte	0x00, 0xf0, 0x11, 0x00


	//----- nvinfo : EIATTR_KPARAM_INFO
	.align		4
.L_37:
        /*00c8*/ 	.byte	0x04, 0x17
        /*00ca*/ 	.short	(.L_39 - .L_38)
.L_38:
        /*00cc*/ 	.word	0x00000000
        /*00d0*/ 	.short	0x0004
        /*00d2*/ 	.short	0x0020
        /*00d4*/ 	.byte	0x00, 0xf0, 0x11, 0x00


	//----- nvinfo : EIATTR_KPARAM_INFO
	.align		4
.L_39:
        /*00d8*/ 	.byte	0x04, 0x17
        /*00da*/ 	.short	(.L_41 - .L_40)
.L_40:
        /*00dc*/ 	.word	0x00000000
        /*00e0*/ 	.short	0x0003
        /*00e2*/ 	.short	0x0018
        /*00e4*/ 	.byte	0x00, 0xf5, 0x21, 0x00


	//----- nvinfo : EIATTR_KPARAM_INFO
	.align		4
.L_41:
        /*00e8*/ 	.byte	0x04, 0x17
        /*00ea*/ 	.short	(.L_43 - .L_42)
.L_42:
        /*00ec*/ 	.word	0x00000000
        /*00f0*/ 	.short	0x0002
        /*00f2*/ 	.short	0x0010
        /*00f4*/ 	.byte	0x00, 0xf5, 0x21, 0x00


	//----- nvinfo : EIATTR_KPARAM_INFO
	.align		4
.L_43:
        /*00f8*/ 	.byte	0x04, 0x17
        /*00fa*/ 	.short	(.L_45 - .L_44)
.L_44:
        /*00fc*/ 	.word	0x00000000
        /*0100*/ 	.short	0x0001
        /*0102*/ 	.short	0x0008
        /*0104*/ 	.byte	0x00, 0xf5, 0x21, 0x00


	//----- nvinfo : EIATTR_KPARAM_INFO
	.align		4
.L_45:
        /*0108*/ 	.byte	0x04, 0x17
        /*010a*/ 	.short	(.L_47 - .L_46)
.L_46:
        /*010c*/ 	.word	0x00000000
        /*0110*/ 	.short	0x0000
        /*0112*/ 	.short	0x0000
        /*0114*/ 	.byte	0x00, 0xf5, 0x21, 0x00


	//----- nvinfo : EIATTR_SPARSE_MMA_MASK
	.align		4
.L_47:
        /*0118*/ 	.byte	0x03, 0x50
        /*011a*/ 	.short	0x0000


	//----- nvinfo : EIATTR_MAXREG_COUNT
	.align		4
        /*011c*/ 	.byte	0x03, 0x1b
        /*011e*/ 	.short	0x00ff


	//----- nvinfo : EIATTR_NUM_BARRIERS
	.align		4
        /*0120*/ 	.byte	0x02, 0x4c
        /*0122*/ 	.byte	0x01
	.zero		1


	//----- nvinfo : EIATTR_MERCURY_ISA_VERSION
	.align		4
        /*0124*/ 	.byte	0x03, 0x5f
        /*0126*/ 	.short	0x0101


	//----- nvinfo : EIATTR_VRC_CTA_INIT_COUNT
	.align		4
        /*0128*/ 	.byte	0x02, 0x4a
	.zero		1
	.zero		1


	//----- nvinfo : EIATTR_EXIT_INSTR_OFFSETS
	.align		4
        /*012c*/ 	.byte	0x04, 0x1c
        /*012e*/ 	.short	(.L_49 - .L_48)


	//   ....[0]....
.L_48:
        /*0130*/ 	.word	0x000001c0


	//   ....[1]....
        /*0134*/ 	.word	0x00002130


	//   ....[2]....
        /*0138*/ 	.word	0x000045f0


	//   ....[3]....
        /*013c*/ 	.word	0x00005990


	//----- nvinfo : EIATTR_CRS_STACK_SIZE
	.align		4
.L_49:
        /*0140*/ 	.byte	0x04, 0x1e
        /*0142*/ 	.short	(.L_51 - .L_50)
.L_50:
        /*0144*/ 	.word	0x00000000


	//----- nvinfo : EIATTR_CBANK_PARAM_SIZE
	.align		4
.L_51:
        /*0148*/ 	.byte	0x03, 0x19
        /*014a*/ 	.short	0x006c


	//----- nvinfo : EIATTR_PARAM_CBANK
	.align		4
        /*014c*/ 	.byte	0x04, 0x0a
        /*014e*/ 	.short	(.L_53 - .L_52)
	.align		4
.L_52:
        /*0150*/ 	.word	index@(.nv.constant0._Z25explicit_step_2d2v_kernelIdEvPKT_PS0_S2_S2_iiiiS0_S0_S0_S0_S0_S0_iii)
        /*0154*/ 	.short	0x0380
        /*0156*/ 	.short	0x006c


	//----- nvinfo : EIATTR_SW_WAR
	.align		4
.L_53:
        /*0158*/ 	.byte	0x04, 0x36
        /*015a*/ 	.short	(.L_55 - .L_54)
.L_54:
        /*015c*/ 	.word	0x00000008
.L_55:


//--------------------- .nv.callgraph             --------------------------
	.section	.nv.callgraph,"",@"SHT_CUDA_CALLGRAPH"
	.align	4
	.sectionentsize	8
	.align		4
        /*0000*/ 	.word	0x00000000
	.align		4
        /*0004*/ 	.word	0xffffffff
	.align		4
        /*0008*/ 	.word	0x00000000
	.align		4
        /*000c*/ 	.word	0xfffffffe
	.align		4
        /*0010*/ 	.word	0x00000000
	.align		4
        /*0014*/ 	.word	0xfffffffd
	.align		4
        /*0018*/ 	.word	0x00000000
	.align		4
        /*001c*/ 	.word	0xfffffffc


//--------------------- .text._Z25explicit_step_2d2v_kernelIdEvPKT_PS0_S2_S2_iiiiS0_S0_S0_S0_S0_S0_iii --------------------------
	.section	.text._Z25explicit_step_2d2v_kernelIdEvPKT_PS0_S2_S2_iiiiS0_S0_S0_S0_S0_S0_iii,"ax",@progbits
	.align	128
        .global         _Z25explicit_step_2d2v_kernelIdEvPKT_PS0_S2_S2_iiiiS0_S0_S0_S0_S0_S0_iii
        .type           _Z25explicit_step_2d2v_kernelIdEvPKT_PS0_S2_S2_iiiiS0_S0_S0_S0_S0_S0_iii,@function
        .size           _Z25explicit_step_2d2v_kernelIdEvPKT_PS0_S2_S2_iiiiS0_S0_S0_S0_S0_S0_iii,(.L_x_70 - _Z25explicit_step_2d2v_kernelIdEvPKT_PS0_S2_S2_iiiiS0_S0_S0_S0_S0_S0_iii)
        .other          _Z25explicit_step_2d2v_kernelIdEvPKT_PS0_S2_S2_iiiiS0_S0_S0_S0_S0_S0_iii,@"STO_CUDA_ENTRY STV_DEFAULT"
_Z25explicit_step_2d2v_kernelIdEvPKT_PS0_S2_S2_iiiiS0_S0_S0_S0_S0_S0_iii:
.text._Z25explicit_step_2d2v_kernelIdEvPKT_PS0_S2_S2_iiiiS0_S0_S0_S0_S0_S0_iii:
[----:B------:R-:W-:Y:S08]  /*0000*/  LDC R1, c[0x0][0x37c] ;  /* 0x0000df00ff017b82 */ /* 0x000ff00000000800 */
[----:B------:R-:W0:Y:S01]  /*0010*/  LDC R4, c[0x0][0x3a4] ;  /* 0x0000e900ff047b82 */ /* 0x000e220000000800 */
[----:B------:R-:W1:Y:S01]  /*0020*/  S2R R13, SR_CTAID.X ;  /* 0x00000000000d7919 */ /* 0x000e620000002500 */
[----:B------:R-:W2:Y:S01]  /*0030*/  LDCU UR4, c[0x0][0x3a0] ;  /* 0x00007400ff0477ac */ /* 0x000ea20008000800 */
[----:B0-----:R-:W-:-:S04]  /*0040*/  IABS R5, R4 ;  /* 0x0000000400057213 */ /* 0x001fc80000000000 */
[----:B------:R-:W0:Y:S08]  /*0050*/  I2F.RP R0, R5 ;  /* 0x0000000500007306 */ /* 0x000e300000209400 */
[----:B0-----:R-:W0:Y:S02]  /*0060*/  MUFU.RCP R0, R0 ;  /* 0x0000000000007308 */ /* 0x001e240000001000 */
[----:B0-----:R-:W-:-:S06]  /*0070*/  VIADD R2, R0, 0xffffffe ;  /* 0x0ffffffe00027836 */ /* 0x001fcc0000000000 */
[----:B------:R0:W3:Y:S02]  /*0080*/  F2I.FTZ.U32.TRUNC.NTZ R3, R2 ;  /* 0x0000000200037305 */ /* 0x0000e4000021f000 */
[----:B0-----:R-:W-:Y:S02]  /*0090*/  IMAD.MOV.U32 R2, RZ, RZ, RZ ;  /* 0x000000ffff027224 */ /* 0x001fe400078e00ff */
[----:B---3--:R-:W-:-:S04]  /*00a0*/  IMAD.MOV R6, RZ, RZ, -R3 ;  /* 0x000000ffff067224 */ /* 0x008fc800078e0a03 */
[----:B------:R-:W-:Y:S01]  /*00b0*/  IMAD R7, R6, R5, RZ ;  /* 0x0000000506077224 */ /* 0x000fe200078e02ff */
[----:B-1----:R-:W-:-:S03]  /*00c0*/  IABS R6, R13 ;  /* 0x0000000d00067213 */ /* 0x002fc60000000000 */
[----:B------:R-:W-:-:S06]  /*00d0*/  IMAD.HI.U32 R3, R3, R7, R2 ;  /* 0x0000000703037227 */ /* 0x000fcc00078e0002 */
[----:B------:R-:W-:-:S04]  /*00e0*/  IMAD.HI.U32 R10, R3, R6, RZ ;  /* 0x00000006030a7227 */ /* 0x000fc800078e00ff */
[----:B------:R-:W-:-:S04]  /*00f0*/  IMAD.MOV R0, RZ, RZ, -R10 ;  /* 0x000000ffff007224 */ /* 0x000fc800078e0a0a */
[----:B------:R-:W-:-:S05]  /*0100*/  IMAD R0, R5, R0, R6 ;  /* 0x0000000005007224 */ /* 0x000fca00078e0206 */
[----:B------:R-:W-:-:S13]  /*0110*/  ISETP.GT.U32.AND P1, PT, R5, R0, PT ;  /* 0x000000000500720c */ /* 0x000fda0003f24070 */
[----:B------:R-:W-:Y:S02]  /*0120*/  @!P1 IMAD.IADD R0, R0, 0x1, -R5 ;  /* 0x0000000100009824 */ /* 0x000fe400078e0a05 */
[----:B------:R-:W-:Y:S01]  /*0130*/  @!P1 VIADD R10, R10, 0x1 ;  /* 0x000000010a0a9836 */ /* 0x000fe20000000000 */
[----:B------:R-:W-:Y:S02]  /*0140*/  ISETP.NE.AND P1, PT, R4, RZ, PT ;  /* 0x000000ff0400720c */ /* 0x000fe40003f25270 */
[----:B------:R-:W-:Y:S02]  /*0150*/  ISETP.GE.U32.AND P0, PT, R0, R5, PT ;  /* 0x000000050000720c */ /* 0x000fe40003f06070 */
[----:B------:R-:W-:-:S04]  /*0160*/  LOP3.LUT R0, R13, R4, RZ, 0x3c, !PT ;  /* 0x000000040d007212 */ /* 0x000fc800078e3cff */
[----:B------:R-:W-:-:S07]  /*0170*/  ISETP.GE.AND P2, PT, R0, RZ, PT ;  /* 0x000000ff0000720c */ /* 0x000fce0003f46270 */
[----:B------:R-:W-:-:S06]  /*0180*/  @P0 IADD3 R10, PT, PT, R10, 0x1, RZ ;  /* 0x000000010a0a0810 */ /* 0x000fcc0007ffe0ff */
[----:B------:R-:W-:Y:S01]  /*0190*/  @!P2 IMAD.MOV R10, RZ, RZ, -R10 ;  /* 0x000000ffff0aa224 */ /* 0x000fe200078e0a0a */
[----:B------:R-:W-:-:S04]  /*01a0*/  @!P1 LOP3.LUT R10, RZ, R4, RZ, 0x33, !PT ;  /* 0x00000004ff0a9212 */ /* 0x000fc800078e33ff */
[----:B--2---:R-:W-:-:S13]  /*01b0*/  ISETP.GE.AND P0, PT, R10, UR4, PT ;  /* 0x000000040a007c0c */ /* 0x004fda000bf06270 */
[----:B------:R-:W-:Y:S05]  /*01c0*/  @P0 EXIT ;  /* 0x000000000000094d */ /* 0x000fea0003800000 */
[----:B------:R-:W0:Y:S01]  /*01d0*/  S2R R11, SR_TID.X ;  /* 0x00000000000b7919 */ /* 0x000e220000002100 */
[----:B------:R-:W1:Y:S01]  /*01e0*/  LDCU.64 UR4, c[0x0][0x3a8] ;  /* 0x00007500ff0477ac */ /* 0x000e620008000a00 */
[----:B------:R-:W2:Y:S01]  /*01f0*/  LDC R9, c[0x0][0x360] ;  /* 0x0000d800ff097b82 */ /* 0x000ea20000000800 */
[----:B------:R-:W-:Y:S01]  /*0200*/  IMAD.MOV R0, RZ, RZ, -R10 ;  /* 0x000000ffff007224 */ /* 0x000fe200078e0a0a */
[----:B------:R-:W-:Y:S01]  /*0210*/  BSSY.RECONVERGENT B0, `(.L_x_0) ;  /* 0x0000101000007945 */ /* 0x000fe20003800200 */
[----:B------:R-:W3:Y:S01]  /*0220*/  LDCU.64 UR6, c[0x0][0x358] ;  /* 0x00006b00ff0677ac */ /* 0x000ee20008000a00 */
[----:B------:R-:W-:Y:S01]  /*0230*/  CS2R R38, SRZ ;  /* 0x0000000000267805 */ /* 0x000fe2000001ff00 */
[----:B------:R-:W-:Y:S01]  /*0240*/  IMAD R0, R4, R0, R13 ;  /* 0x0000000004007224 */ /* 0x000fe200078e020d */
[----:B------:R-:W-:Y:S02]  /*0250*/  CS2R R4, SRZ ;  /* 0x0000000000047805 */ /* 0x000fe4000001ff00 */
[----:B------:R-:W-:-:S02]  /*0260*/  CS2R R20, SRZ ;  /* 0x0000000000147805 */ /* 0x000fc4000001ff00 */
[----:B------:R-:W-:Y:S01]  /*0270*/  CS2R R2, SRZ ;  /* 0x0000000000027805 */ /* 0x000fe2000001ff00 */
[----:B-1----:R-:W-:-:S04]  /*0280*/  IMAD.U32 R7, RZ, RZ, UR5 ;  /* 0x00000005ff077e24 */ /* 0x002fc8000f8e00ff */
[----:B------:R-:W-:Y:S01]  /*0290*/  IMAD R8, R7, UR4, RZ ;  /* 0x0000000407087c24 */ /* 0x000fe2000f8e02ff */
[----:B------:R-:W1:Y:S03]  /*02a0*/  LDCU UR4, c[0x0][0x3ac] ;  /* 0x00007580ff0477ac */ /* 0x000e660008000800 */
[----:B------:R-:W-:Y:S01]  /*02b0*/  IMAD R52, R8, R13, RZ ;  /* 0x0000000d08347224 */ /* 0x000fe200078e02ff */
[----:B0-----:R-:W-:-:S13]  /*02c0*/  ISETP.GE.AND P0, PT, R11, R8, PT ;  /* 0x000000080b00720c */ /* 0x001fda0003f06270 */
[----:B-1-3--:R-:W-:Y:S05]  /*02d0*/  @P0 BRA `(.L_x_1) ;  /* 0x0000000c00d00947 */ /* 0x00afea0003800000 */
[----:B--2---:R-:W0:Y:S01]  /*02e0*/  I2F.U32.RP R12, R9 ;  /* 0x00000009000c7306 */ /* 0x004e220000209000 */
[----:B------:R-:W-:Y:S01]  /*02f0*/  IMAD.IADD R5, R11, 0x1, R9 ;  /* 0x000000010b057824 */ /* 0x000fe200078e0209 */
[----:B------:R-:W-:Y:S01]  /*0300*/  ISETP.NE.U32.AND P2, PT, R9, RZ, PT ;  /* 0x000000ff0900720c */ /* 0x000fe20003f45070 */
[----:B------:R-:W-:Y:S01]  /*0310*/  BSSY.RECONVERGENT B1, `(.L_x_2) ;  /* 0x0000059000017945 */ /* 0x000fe20003800200 */
[----:B------:R-:W-:Y:S02]  /*0320*/  CS2R R20, SRZ ;  /* 0x0000000000147805 */ /* 0x000fe4000001ff00 */
[----:B------:R-:W-:Y:S02]  /*0330*/  CS2R R38, SRZ ;  /* 0x0000000000267805 */ /* 0x000fe4000001ff00 */
[----:B------:R-:W-:Y:S02]  /*0340*/  ISETP.GE.U32.AND P0, PT, R5, R8, PT ;  /* 0x000000080500720c */ /* 0x000fe40003f06070 */
[----:B------:R-:W-:Y:S01]  /*0350*/  VIMNMX.U32 R4, PT, PT, R8, R5, !PT ;  /* 0x0000000508047248 */ /* 0x000fe20007fe0000 */
[----:B0-----:R-:W0:Y:S02]  /*0360*/  MUFU.RCP R12, R12 ;  /* 0x0000000c000c7308 */ /* 0x001e240000001000 */
[----:B0-----:R-:W-:-:S06]  /*0370*/  VIADD R2, R12, 0xffffffe ;  /* 0x0ffffffe0c027836 */ /* 0x001fcc0000000000 */
[----:B------:R0:W1:Y:S02]  /*0380*/  F2I.FTZ.U32.TRUNC.NTZ R3, R2 ;  /* 0x0000000200037305 */ /* 0x000064000021f000 */
[----:B0-----:R-:W-:Y:S02]  /*0390*/  HFMA2 R2, -RZ, RZ, 0, 0 ;  /* 0x00000000ff027431 */ /* 0x001fe400000001ff */
[----:B-1----:R-:W-:-:S04]  /*03a0*/  IMAD.MOV R6, RZ, RZ, -R3 ;  /* 0x000000ffff067224 */ /* 0x002fc800078e0a03 */
[----:B------:R-:W-:Y:S01]  /*03b0*/  IMAD R13, R6, R9, RZ ;  /* 0x00000009060d7224 */ /* 0x000fe200078e02ff */
[----:B------:R-:W-:-:S03]  /*03c0*/  SEL R6, RZ, 0x1, P0 ;  /* 0x00000001ff067807 */ /* 0x000fc60000000000 */
[----:B------:R-:W-:Y:S01]  /*03d0*/  IMAD.HI.U32 R3, R3, R13, R2 ;  /* 0x0000000d03037227 */ /* 0x000fe200078e0002 */
[----:B------:R-:W-:-:S05]  /*03e0*/  IADD3 R4, PT, PT, R4, -R5, -R6 ;  /* 0x8000000504047210 */ /* 0x000fca0007ffe806 */
[----:B------:R-:W-:-:S04]  /*03f0*/  IMAD.HI.U32 R3, R3, R4, RZ ;  /* 0x0000000403037227 */ /* 0x000fc800078e00ff */
[----:B------:R-:W-:-:S04]  /*0400*/  IMAD.MOV R2, RZ, RZ, -R3 ;  /* 0x000000ffff027224 */ /* 0x000fc800078e0a03 */
[----:B------:R-:W-:-:S05]  /*0410*/  IMAD R4, R9, R2, R4 ;  /* 0x0000000209047224 */ /* 0x000fca00078e0204 */
[----:B------:R-:W-:-:S13]  /*0420*/  ISETP.GE.U32.AND P0, PT, R4, R9, PT ;  /* 0x000000090400720c */ /* 0x000fda0003f06070 */
[----:B------:R-:W-:Y:S02]  /*0430*/  @P0 IMAD.IADD R4, R4, 0x1, -R9 ;  /* 0x0000000104040824 */ /* 0x000fe400078e0a09 */
[----:B------:R-:W-:-:S03]  /*0440*/  @P0 VIADD R3, R3, 0x1 ;  /* 0x0000000103030836 */ /* 0x000fc60000000000 */
[----:B------:R-:W-:Y:S02]  /*0450*/  ISETP.GE.U32.AND P1, PT, R4, R9, PT ;  /* 0x000000090400720c */ /* 0x000fe40003f26070 */
[----:B------:R-:W-:-:S11]  /*0460*/  CS2R R4, SRZ ;  /* 0x0000000000047805 */ /* 0x000fd6000001ff00 */
[----:B------:R-:W-:Y:S01]  /*0470*/  @P1 VIADD R3, R3, 0x1 ;  /* 0x0000000103031836 */ /* 0x000fe20000000000 */
[----:B------:R-:W-:-:S05]  /*0480*/  @!P2 LOP3.LUT R3, RZ, R9, RZ, 0x33, !PT ;  /* 0x00000009ff03a212 */ /* 0x000fca00078e33ff */
[----:B------:R-:W-:Y:S02]  /*0490*/  IMAD.IADD R17, R6, 0x1, R3 ;  /* 0x0000000106117824 */ /* 0x000fe400078e0203 */
[----:B------:R-:W-:-:S03]  /*04a0*/  IMAD.MOV.U32 R6, RZ, RZ, R11 ;  /* 0x000000ffff067224 */ /* 0x000fc600078e000b */
[C---:B------:R-:W-:Y:S02]  /*04b0*/  LOP3.LUT R2, R17.reuse, 0x3, RZ, 0xc0, !PT ;  /* 0x0000000311027812 */ /* 0x040fe400078ec0ff */
[----:B------:R-:W-:Y:S02]  /*04c0*/  ISETP.GE.U32.AND P0, PT, R17, 0x3, PT ;  /* 0x000000031100780c */ /* 0x000fe40003f06070 */
[----:B------:R-:W-:Y:S02]  /*04d0*/  ISETP.NE.AND P1, PT, R2, 0x3, PT ;  /* 0x000000030200780c */ /* 0x000fe40003f25270 */
[----:B------:R-:W-:-:S11]  /*04e0*/  CS2R R2, SRZ ;  /* 0x0000000000027805 */ /* 0x000fd6000001ff00 */
[----:B------:R-:W-:Y:S05]  /*04f0*/  @!P1 BRA `(.L_x_3) ;  /* 0x0000000000e89947 */ /* 0x000fea0003800000 */
[-C--:B------:R-:W-:Y:S01]  /*0500*/  IABS R14, R7.reuse ;  /* 0x00000007000e7213 */ /* 0x080fe20000000000 */
[----:B------:R-:W0:Y:S01]  /*0510*/  LDC.64 R12, c[0x0][0x398] ;  /* 0x0000e600ff0c7b82 */ /* 0x000e220000000a00 */
[----:B------:R-:W-:Y:S01]  /*0520*/  VIADD R6, R17, 0x1 ;  /* 0x0000000111067836 */ /* 0x000fe20000000000 */
[----:B------:R-:W-:Y:S01]  /*0530*/  ISETP.NE.AND P2, PT, R7, RZ, PT ;  /* 0x000000ff0700720c */ /* 0x000fe20003f45270 */
[----:B------:R-:W1:Y:S01]  /*0540*/  I2F.RP R16, R14 ;  /* 0x0000000e00107306 */ /* 0x000e620000209400 */
[----:B------:R-:W-:Y:S02]  /*0550*/  LOP3.LUT R17, RZ, R7, RZ, 0x33, !PT ;  /* 0x00000007ff117212 */ /* 0x000fe400078e33ff */
[----:B------:R-:W-:Y:S01]  /*0560*/  LOP3.LUT R7, R6, 0x3, RZ, 0xc0, !PT ;  /* 0x0000000306077812 */ /* 0x000fe200078ec0ff */
[----:B------:R-:W-:-:S04]  /*0570*/  IMAD.MOV.U32 R6, RZ, RZ, R11 ;  /* 0x000000ffff067224 */ /* 0x000fc800078e000b */
[----:B------:R-:W-:Y:S01]  /*0580*/  IMAD.MOV R28, RZ, RZ, -R7 ;  /* 0x000000ffff1c7224 */ /* 0x000fe200078e0a07 */
[----:B-1----:R-:W1:Y:S01]  /*0590*/  MUFU.RCP R16, R16 ;  /* 0x0000001000107308 */ /* 0x002e620000001000 */
[----:B0-----:R-:W-:Y:S01]  /*05a0*/  IMAD.WIDE.U32 R12, R11, 0x8, R12 ;  /* 0x000000080b0c7825 */ /* 0x001fe200078e000c */
[----:B-1----:R-:W-:-:S03]  /*05b0*/  IADD3 R2, PT, PT, R16, 0xffffffe, RZ ;  /* 0x0ffffffe10027810 */ /* 0x002fc60007ffe0ff */
[----:B------:R-:W-:-:S03]  /*05c0*/  IMAD.IADD R16, R52, 0x1, R11 ;  /* 0x0000000134107824 */ /* 0x000fc600078e020b */
[----:B------:R0:W1:Y:S02]  /*05d0*/  F2I.FTZ.U32.TRUNC.NTZ R3, R2 ;  /* 0x0000000200037305 */ /* 0x000064000021f000 */
[----:B0-----:R-:W-:Y:S02]  /*05e0*/  IMAD.MOV.U32 R2, RZ, RZ, RZ ;  /* 0x000000ffff027224 */ /* 0x001fe400078e00ff */
[----:B-1----:R-:W-:-:S04]  /*05f0*/  IMAD.MOV R15, RZ, RZ, -R3 ;  /* 0x000000ffff0f7224 */ /* 0x002fc800078e0a03 */
[----:B------:R-:W-:-:S04]  /*0600*/  IMAD R15, R15, R14, RZ ;  /* 0x0000000e0f0f7224 */ /* 0x000fc800078e02ff */
[----:B------:R-:W-:Y:S01]  /*0610*/  IMAD.HI.U32 R15, R3, R15, R2 ;  /* 0x0000000f030f7227 */ /* 0x000fe200078e0002 */
[----:B------:R-:W-:-:S07]  /*0620*/  CS2R R2, SRZ ;  /* 0x0000000000027805 */ /* 0x000fce000001ff00 */
.L_x_4:
[----:B------:R-:W-:Y:S01]  /*0630*/  IABS R22, R6 ;  /* 0x0000000600167213 */ /* 0x000fe20000000000 */
[----:B------:R-:W0:Y:S01]  /*0640*/  LDC.64 R26, c[0x0][0x380] ;  /* 0x0000e000ff1a7b82 */ /* 0x000e220000000a00 */
[----:B------:R-:W-:-:S03]  /*0650*/  MOV R7, UR4 ;  /* 0x0000000400077c02 */ /* 0x000fc60008000f00 */
[----:B------:R-:W-:Y:S01]  /*0660*/  IMAD.HI.U32 R18, R15, R22, RZ ;  /* 0x000000160f127227 */ /* 0x000fe200078e00ff */
[----:B------:R-:W-:-:S03]  /*0670*/  IABS R24, R7 ;  /* 0x0000000700187213 */ /* 0x000fc60000000000 */
[----:B------:R-:W-:-:S04]  /*0680*/  IMAD.MOV R19, RZ, RZ, -R18 ;  /* 0x000000ffff137224 */ /* 0x000fc800078e0a12 */
[----:B------:R-:W-:Y:S02]  /*0690*/  IMAD R19, R24, R19, R22 ;  /* 0x0000001318137224 */ /* 0x000fe400078e0216 */
[----:B------:R-:W1:Y:S03]  /*06a0*/  LDC.64 R22, c[0x0][0x390] ;  /* 0x0000e400ff167b82 */ /* 0x000e660000000a00 */
[----:B------:R-:W-:-:S13]  /*06b0*/  ISETP.GT.U32.AND P3, PT, R14, R19, PT ;  /* 0x000000130e00720c */ /* 0x000fda0003f64070 */
[----:B------:R-:W-:Y:S02]  /*06c0*/  @!P3 IMAD.IADD R19, R19, 0x1, -R24 ;  /* 0x000000011313b824 */ /* 0x000fe400078e0a18 */
[----:B------:R-:W-:-:S03]  /*06d0*/  @!P3 VIADD R18, R18, 0x1 ;  /* 0x000000011212b836 */ /* 0x000fc60000000000 */
[----:B------:R-:W-:Y:S02]  /*06e0*/  ISETP.GE.U32.AND P1, PT, R19, R14, PT ;  /* 0x0000000e1300720c */ /* 0x000fe40003f26070 */
[----:B------:R-:W-:-:S04]  /*06f0*/  LOP3.LUT R19, R6, R7, RZ, 0x3c, !PT ;  /* 0x0000000706137212 */ /* 0x000fc800078e3cff */
[----:B------:R-:W-:-:S07]  /*0700*/  ISETP.GE.AND P4, PT, R19, RZ, PT ;  /* 0x000000ff1300720c */ /* 0x000fce0003f86270 */
[----:B------:R-:W-:-:S06]  /*0710*/  @P1 VIADD R18, R18, 0x1 ;  /* 0x0000000112121836 */ /* 0x000fcc0000000000 */
[----:B------:R-:W-:-:S05]  /*0720*/  @!P4 IMAD.MOV R18, RZ, RZ, -R18 ;  /* 0x000000ffff12c224 */ /* 0x000fca00078e0a12 */
[----:B------:R-:W-:-:S05]  /*0730*/  SEL R29, R17, R18, !P2 ;  /* 0x00000012111d7207 */ /* 0x000fca0005000000 */
[----:B------:R-:W-:-:S04]  /*0740*/  IMAD R18, R29, R7, RZ ;  /* 0x000000071d127224 */ /* 0x000fc800078e02ff */
[----:B------:R-:W-:-:S03]  /*0750*/  IMAD.WIDE R18, R18, 0x8, RZ ;  /* 0x0000000812127825 */ /* 0x000fc600078e02ff */
[----:B------:R-:W-:-:S05]  /*0760*/  IADD3 R24, P1, PT, -R18, R12, RZ ;  /* 0x0000000c12187210 */ /* 0x000fca0007f3e1ff */
[----:B------:R-:W-:Y:S02]  /*0770*/  IMAD.X R25, R13, 0x1, ~R19, P1 ;  /* 0x000000010d197824 */ /* 0x000fe400008e0e13 */
[----:B-1----:R-:W-:-:S04]  /*0780*/  IMAD.WIDE R22, R29, 0x8, R22 ;  /* 0x000000081d167825 */ /* 0x002fc800078e0216 */
[----:B------:R-:W2:Y:S04]  /*0790*/  LDG.E.64.CONSTANT R24, desc[UR6][R24.64] ;  /* 0x0000000618187981 */ /* 0x000ea8000c1e9b00 */
[----:B------:R-:W3:Y:S01]  /*07a0*/  LDG.E.64.CONSTANT R22, desc[UR6][R22.64] ;  /* 0x0000000616167981 */ /* 0x000ee2000c1e9b00 */
[----:B0-----:R-:W-:-:S06]  /*07b0*/  IMAD.WIDE R18, R16, 0x8, R26 ;  /* 0x0000000810127825 */ /* 0x001fcc00078e021a */
[----:B------:R-:W4:Y:S01]  /*07c0*/  LDG.E.64.CONSTANT R18, desc[UR6][R18.64] ;  /* 0x0000000612127981 */ /* 0x000f22000c1e9b00 */
[----:B------:R-:W-:Y:S01]  /*07d0*/  IADD3 R28, PT, PT, R28, 0x1, RZ ;  /* 0x000000011c1c7810 */ /* 0x000fe20007ffe0ff */
[C---:B------:R-:W-:Y:S02]  /*07e0*/  IMAD.IADD R6, R9.reuse, 0x1, R6 ;  /* 0x0000000109067824 */ /* 0x040fe400078e0206 */
[C---:B------:R-:W-:Y:S01]  /*07f0*/  IMAD.IADD R16, R9.reuse, 0x1, R16 ;  /* 0x0000000109107824 */ /* 0x040fe200078e0210 */
[----:B------:R-:W-:Y:S01]  /*0800*/  ISETP.NE.AND P1, PT, R28, RZ, PT ;  /* 0x000000ff1c00720c */ /* 0x000fe20003f25270 */
[----:B------:R-:W-:Y:S01]  /*0810*/  IMAD.WIDE.U32 R12, R9, 0x8, R12 ;  /* 0x00000008090c7825 */ /* 0x000fe200078e000c */
[----:B--2---:R-:W-:-:S08]  /*0820*/  DMUL R26, R24, R24 ;  /* 0x00000018181a7228 */ /* 0x004fd00000000000 */
[-C--:B---3--:R-:W-:Y:S02]  /*0830*/  DFMA R26, R22, R22.reuse, R26 ;  /* 0x00000016161a722b */ /* 0x088fe4000000001a */
[C---:B----4-:R-:W-:Y:S02]  /*0840*/  DFMA R38, R18.reuse, R22, R38 ;  /* 0x000000161226722b */ /* 0x050fe40000000026 */
[C---:B------:R-:W-:Y:S02]  /*0850*/  DFMA R20, R18.reuse, R24, R20 ;  /* 0x000000181214722b */ /* 0x040fe40000000014 */
[----:B------:R-:W-:Y:S02]  /*0860*/  DADD R4, R18, R4 ;  /* 0x0000000012047229 */ /* 0x000fe40000000004 */
[----:B------:R-:W-:-:S08]  /*0870*/  DMUL R26, R26, 0.5 ;  /* 0x3fe000001a1a7828 */ /* 0x000fd00000000000 */
[----:B------:R-:W-:Y:S01]  /*0880*/  DFMA R2, R18, R26, R2 ;  /* 0x0000001a1202722b */ /* 0x000fe20000000002 */
[----:B------:R-:W-:Y:S10]  /*0890*/  @P1 BRA `(.L_x_4) ;  /* 0xfffffffc00641947 */ /* 0x000ff4000383ffff */
.L_x_3:
[----:B------:R-:W-:Y:S05]  /*08a0*/  BSYNC.RECONVERGENT B1 ;  /* 0x0000000000017941 */ /* 0x000fea0003800200 */
.L_x_2:
[----:B------:R-:W-:Y:S05]  /*08b0*/  @!P0 BRA `(.L_x_1) ;  /* 0x0000000800588947 */ /* 0x000fea0003800000 */
[----:B------:R-:W-:Y:S01]  /*08c0*/  IABS R36, R7 ;  /* 0x0000000700247213 */ /* 0x000fe20000000000 */
[----:B------:R-:W-:-:S03]  /*08d0*/  IMAD.SHL.U32 R37, R9, 0x8, RZ ;  /* 0x0000000809257824 */ /* 0x000fc600078e00ff */
[----:B------:R-:W0:Y:S08]  /*08e0*/  I2F.RP R7, R36 ;  /* 0x0000002400077306 */ /* 0x000e300000209400 */
[----:B0-----:R-:W0:Y:S02]  /*08f0*/  MUFU.RCP R7, R7 ;  /* 0x0000000700077308 */ /* 0x001e240000001000 */
[----:B0-----:R-:W-:-:S06]  /*0900*/  VIADD R12, R7, 0xffffffe ;  /* 0x0ffffffe070c7836 */ /* 0x001fcc0000000000 */
[----:B------:R0:W1:Y:S02]  /*0910*/  F2I.FTZ.U32.TRUNC.NTZ R13, R12 ;  /* 0x0000000c000d7305 */ /* 0x000064000021f000 */
[----:B0-----:R-:W-:Y:S02]  /*0920*/  IMAD.MOV.U32 R12, RZ, RZ, RZ ;  /* 0x000000ffff0c7224 */ /* 0x001fe400078e00ff */
[----:B-1----:R-:W-:-:S04]  /*0930*/  IMAD.MOV R35, RZ, RZ, -R13 ;  /* 0x000000ffff237224 */ /* 0x002fc800078e0a0d */
[----:B------:R-:W-:-:S04]  /*0940*/  IMAD R35, R35, R36, RZ ;  /* 0x0000002423237224 */ /* 0x000fc800078e02ff */
[----:B------:R-:W-:-:S07]  /*0950*/  IMAD.HI.U32 R35, R13, R35, R12 ;  /* 0x000000230d237227 */ /* 0x000fce00078e000c */
.L_x_5:
[----:B------:R-:W0:Y:S01]  /*0960*/  LDC R13, c[0x0][0x3ac] ;  /* 0x0000eb00ff0d7b82 */ /* 0x000e220000000800 */
[----:B------:R-:W-:Y:S01]  /*0970*/  IABS R12, R6 ;  /* 0x00000006000c7213 */ /* 0x000fe20000000000 */
[----:B------:R-:W-:-:S04]  /*0980*/  IMAD.IADD R16, R9, 0x1, R6 ;  /* 0x0000000109107824 */ /* 0x000fc800078e0206 */
[----:B------:R-:W-:-:S04]  /*0990*/  IMAD.HI.U32 R7, R35, R12, RZ ;  /* 0x0000000c23077227 */ /* 0x000fc800078e00ff */
[----:B------:R-:W-:Y:S01]  /*09a0*/  IMAD.MOV R17, RZ, RZ, -R7 ;  /* 0x000000ffff117224 */ /* 0x000fe200078e0a07 */
[----:B0-----:R-:W-:-:S04]  /*09b0*/  IABS R28, R13 ;  /* 0x0000000d001c7213 */ /* 0x001fc80000000000 */
[----:B------:R-:W0:Y:S01]  /*09c0*/  I2F.RP R18, R28 ;  /* 0x0000001c00127306 */ /* 0x000e220000209400 */
[----:B------:R-:W-:Y:S02]  /*09d0*/  IMAD R17, R28, R17, R12 ;  /* 0x000000111c117224 */ /* 0x000fe400078e020c */
[----:B------:R-:W-:-:S03]  /*09e0*/  IMAD.IADD R12, R16, 0x1, R9 ;  /* 0x00000001100c7824 */ /* 0x000fc600078e0209 */
[----:B------:R-:W-:Y:S02]  /*09f0*/  ISETP.GT.U32.AND P2, PT, R36, R17, PT ;  /* 0x000000112400720c */ /* 0x000fe40003f44070 */
[----:B------:R-:W-:Y:S02]  /*0a00*/  IADD3 R34, PT, PT, R12, R9, RZ ;  /* 0x000000090c227210 */ /* 0x000fe40007ffe0ff */
[----:B------:R-:W-:Y:S02]  /*0a10*/  IABS R24, R12 ;  /* 0x0000000c00187213 */ /* 0x000fe40000000000 */
[----:B------:R-:W-:Y:S01]  /*0a20*/  IABS R26, R34 ;  /* 0x00000022001a7213 */ /* 0x000fe20000000000 */
[----:B0-----:R-:W0:Y:S06]  /*0a30*/  MUFU.RCP R18, R18 ;  /* 0x0000001200127308 */ /* 0x001e2c0000001000 */
[----:B------:R-:W-:Y:S01]  /*0a40*/  @!P2 IMAD.IADD R17, R17, 0x1, -R28 ;  /* 0x000000011111a824 */ /* 0x000fe200078e0a1c */
[----:B------:R-:W-:-:S04]  /*0a50*/  @!P2 IADD3 R7, PT, PT, R7, 0x1, RZ ;  /* 0x000000010707a810 */ /* 0x000fc80007ffe0ff */
[----:B------:R-:W-:Y:S01]  /*0a60*/  ISETP.GE.U32.AND P3, PT, R17, R36, PT ;  /* 0x000000241100720c */ /* 0x000fe20003f66070 */
[----:B------:R-:W-:Y:S01]  /*0a70*/  IMAD.MOV.U32 R36, RZ, RZ, R28 ;  /* 0x000000ffff247224 */ /* 0x000fe200078e001c */
[----:B0-----:R-:W-:Y:S02]  /*0a80*/  IADD3 R14, PT, PT, R18, 0xffffffe, RZ ;  /* 0x0ffffffe120e7810 */ /* 0x001fe40007ffe0ff */
[----:B------:R-:W-:Y:S02]  /*0a90*/  IABS R18, R16 ;  /* 0x0000001000127213 */ /* 0x000fe40000000000 */
[----:B------:R0:W1:Y:S07]  /*0aa0*/  F2I.FTZ.U32.TRUNC.NTZ R15, R14 ;  /* 0x0000000e000f7305 */ /* 0x00006e000021f000 */
[----:B------:R-:W-:-:S02]  /*0ab0*/  @P3 VIADD R7, R7, 0x1 ;  /* 0x0000000107073836 */ /* 0x000fc40000000000 */
[----:B0-----:R-:W-:Y:S02]  /*0ac0*/  IMAD.MOV.U32 R14, RZ, RZ, RZ ;  /* 0x000000ffff0e7224 */ /* 0x001fe400078e00ff */
[----:B-1----:R-:W-:-:S04]  /*0ad0*/  IMAD.MOV R35, RZ, RZ, -R15 ;  /* 0x000000ffff237224 */ /* 0x002fc800078e0a0f */
[----:B------:R-:W-:-:S04]  /*0ae0*/  IMAD R35, R35, R28, RZ ;  /* 0x0000001c23237224 */ /* 0x000fc800078e02ff */
[----:B------:R-:W-:-:S04]  /*0af0*/  IMAD.HI.U32 R35, R15, R35, R14 ;  /* 0x000000230f237227 */ /* 0x000fc800078e000e */
[----:B------:R-:W-:Y:S02]  /*0b00*/  IMAD.MOV.U32 R14, RZ, RZ, R18 ;  /* 0x000000ffff0e7224 */ /* 0x000fe400078e0012 */
[----:B------:R-:W-:-:S04]  /*0b10*/  IMAD.HI.U32 R17, R35, R24, RZ ;  /* 0x0000001823117227 */ /* 0x000fc800078e00ff */
[----:B------:R-:W-:-:S04]  /*0b20*/  IMAD.HI.U32 R18, R35, R14, RZ ;  /* 0x0000000e23127227 */ /* 0x000fc800078e00ff */
[----:B------:R-:W-:Y:S02]  /*0b30*/  IMAD.MOV R15, RZ, RZ, -R18 ;  /* 0x000000ffff0f7224 */ /* 0x000fe400078e0a12 */
[----:B------:R-:W-:-:S04]  /*0b40*/  IMAD.HI.U32 R22, R35, R26, RZ ;  /* 0x0000001a23167227 */ /* 0x000fc800078e00ff */
[----:B------:R-:W-:Y:S01]  /*0b50*/  IMAD R15, R28, R15, R14 ;  /* 0x0000000f1c0f7224 */ /* 0x000fe200078e020e */
[----:B------:R-:W-:Y:S01]  /*0b60*/  LOP3.LUT R14, R6, R13, RZ, 0x3c, !PT ;  /* 0x0000000d060e7212 */ /* 0x000fe200078e3cff */
[----:B------:R-:W-:Y:S02]  /*0b70*/  IMAD.MOV R19, RZ, RZ, -R17 ;  /* 0x000000ffff137224 */ /* 0x000fe400078e0a11 */
[----:B------:R-:W-:Y:S01]  /*0b80*/  IMAD.MOV R23, RZ, RZ, -R22 ;  /* 0x000000ffff177224 */ /* 0x000fe200078e0a16 */
[----:B------:R-:W-:Y:S01]  /*0b90*/  ISETP.GT.U32.AND P5, PT, R36, R15, PT ;  /* 0x0000000f2400720c */ /* 0x000fe20003fa4070 */
[----:B------:R-:W-:Y:S01]  /*0ba0*/  IMAD R19, R28, R19, R24 ;  /* 0x000000131c137224 */ /* 0x000fe200078e0218 */
[----:B------:R-:W-:Y:S01]  /*0bb0*/  ISETP.GE.AND P6, PT, R14, RZ, PT ;  /* 0x000000ff0e00720c */ /* 0x000fe20003fc6270 */
[----:B------:R-:W-:Y:S01]  /*0bc0*/  IMAD R23, R28, R23, R26 ;  /* 0x000000171c177224 */ /* 0x000fe200078e021a */
[----:B------:R-:W-:Y:S01]  /*0bd0*/  LOP3.LUT R14, R16, R13, RZ, 0x3c, !PT ;  /* 0x0000000d100e7212 */ /* 0x000fe200078e3cff */
[----:B------:R-:W0:Y:S01]  /*0be0*/  LDC.64 R24, c[0x0][0x390] ;  /* 0x0000e400ff187b82 */ /* 0x000e220000000a00 */
[----:B------:R-:W-:-:S02]  /*0bf0*/  ISETP.GT.U32.AND P0, PT, R36, R19, PT ;  /* 0x000000132400720c */ /* 0x000fc40003f04070 */
[----:B------:R-:W-:Y:S02]  /*0c00*/  ISETP.GT.U32.AND P1, PT, R36, R23, PT ;  /* 0x000000172400720c */ /* 0x000fe40003f24070 */
[----:B------:R-:W-:-:S03]  /*0c10*/  ISETP.GE.AND P3, PT, R14, RZ, PT ;  /* 0x000000ff0e00720c */ /* 0x000fc60003f66270 */
[--C-:B------:R-:W-:Y:S01]  /*0c20*/  @!P5 IMAD.IADD R15, R15, 0x1, -R28.reuse ;  /* 0x000000010f0fd824 */ /* 0x100fe200078e0a1c */
[----:B------:R-:W1:Y:S01]  /*0c30*/  LDC.64 R26, c[0x0][0x380] ;  /* 0x0000e000ff1a7b82 */ /* 0x000e620000000a00 */
[----:B------:R-:W-:Y:S01]  /*0c40*/  @!P5 VIADD R18, R18, 0x1 ;  /* 0x000000011212d836 */ /* 0x000fe20000000000 */
[----:B------:R-:W-:Y:S01]  /*0c50*/  ISETP.NE.AND P5, PT, R13, RZ, PT ;  /* 0x000000ff0d00720c */ /* 0x000fe20003fa5270 */
[----:B------:R-:W-:Y:S01]  /*0c60*/  @!P6 IMAD.MOV R7, RZ, RZ, -R7 ;  /* 0x000000ffff07e224 */ /* 0x000fe200078e0a07 */
[----:B------:R-:W-:Y:S01]  /*0c70*/  ISETP.GE.U32.AND P2, PT, R15, R36, PT ;  /* 0x000000240f00720c */ /* 0x000fe20003f46070 */
[--C-:B------:R-:W-:Y:S01]  /*0c80*/  @!P0 IMAD.IADD R19, R19, 0x1, -R28.reuse ;  /* 0x0000000113138824 */ /* 0x100fe200078e0a1c */
[-C--:B------:R-:W-:Y:S01]  /*0c90*/  LOP3.LUT R15, R12, R13.reuse, RZ, 0x3c, !PT ;  /* 0x0000000d0c0f7212 */ /* 0x080fe200078e3cff */
[----:B------:R-:W-:Y:S01]  /*0ca0*/  @!P1 IMAD.IADD R23, R23, 0x1, -R28 ;  /* 0x0000000117179824 */ /* 0x000fe200078e0a1c */
[----:B------:R-:W-:Y:S01]  /*0cb0*/  LOP3.LUT R28, RZ, R13, RZ, 0x33, !PT ;  /* 0x0000000dff1c7212 */ /* 0x000fe200078e33ff */
[----:B------:R-:W-:Y:S01]  /*0cc0*/  @!P1 VIADD R22, R22, 0x1 ;  /* 0x0000000116169836 */ /* 0x000fe20000000000 */
[----:B------:R-:W-:-:S02]  /*0cd0*/  ISETP.GE.AND P4, PT, R15, RZ, PT ;  /* 0x000000ff0f00720c */ /* 0x000fc40003f86270 */
[----:B------:R-:W2:Y:S01]  /*0ce0*/  LDC.64 R14, c[0x0][0x398] ;  /* 0x0000e600ff0e7b82 */ /* 0x000ea20000000a00 */
[-C--:B------:R-:W-:Y:S02]  /*0cf0*/  ISETP.GE.U32.AND P6, PT, R19, R36.reuse, PT ;  /* 0x000000241300720c */ /* 0x080fe40003fc6070 */
[----:B------:R-:W-:Y:S02]  /*0d00*/  LOP3.LUT R19, R34, R13, RZ, 0x3c, !PT ;  /* 0x0000000d22137212 */ /* 0x000fe400078e3cff */
[----:B------:R-:W-:Y:S01]  /*0d10*/  @P2 VIADD R18, R18, 0x1 ;  /* 0x0000000112122836 */ /* 0x000fe20000000000 */
[----:B------:R-:W-:Y:S02]  /*0d20*/  ISETP.GE.U32.AND P2, PT, R23, R36, PT ;  /* 0x000000241700720c */ /* 0x000fe40003f46070 */
[----:B------:R-:W-:Y:S01]  /*0d30*/  SEL R7, R28, R7, !P5 ;  /* 0x000000071c077207 */ /* 0x000fe20006800000 */
[----:B------:R-:W-:Y:S01]  /*0d40*/  @!P3 IMAD.MOV R18, RZ, RZ, -R18 ;  /* 0x000000ffff12b224 */ /* 0x000fe200078e0a12 */
[----:B------:R-:W-:-:S02]  /*0d50*/  @!P0 IADD3 R17, PT, PT, R17, 0x1, RZ ;  /* 0x0000000111118810 */ /* 0x000fc40007ffe0ff */
[----:B------:R-:W-:Y:S01]  /*0d60*/  ISETP.GE.AND P0, PT, R19, RZ, PT ;  /* 0x000000ff1300720c */ /* 0x000fe20003f06270 */
[----:B------:R-:W-:Y:S01]  /*0d70*/  IMAD.MOV R23, RZ, RZ, -R7 ;  /* 0x000000ffff177224 */ /* 0x000fe200078e0a07 */
[----:B------:R-:W-:Y:S01]  /*0d80*/  SEL R45, R28, R18, !P5 ;  /* 0x000000121c2d7207 */ /* 0x000fe20006800000 */
[----:B------:R-:W-:Y:S02]  /*0d90*/  @P6 VIADD R17, R17, 0x1 ;  /* 0x0000000111116836 */ /* 0x000fe40000000000 */
[----:B------:R-:W-:Y:S01]  /*0da0*/  IMAD R23, R13, R23, R6 ;  /* 0x000000170d177224 */ /* 0x000fe200078e0206 */
[----:B------:R-:W-:Y:S01]  /*0db0*/  IADD3 R31, PT, PT, -R45, RZ, RZ ;  /* 0x000000ff2d1f7210 */ /* 0x000fe20007ffe1ff */
[----:B------:R-:W-:Y:S02]  /*0dc0*/  @P2 VIADD R22, R22, 0x1 ;  /* 0x0000000116162836 */ /* 0x000fe40000000000 */
[----:B------:R-:W-:Y:S02]  /*0dd0*/  @!P4 IMAD.MOV R17, RZ, RZ, -R17 ;  /* 0x000000ffff11c224 */ /* 0x000fe400078e0a11 */
[----:B------:R-:W-:-:S02]  /*0de0*/  IMAD.MOV.U32 R29, RZ, RZ, R22 ;  /* 0x000000ffff1d7224 */ /* 0x000fc400078e0016 */
[----:B--2---:R-:W-:Y:S01]  /*0df0*/  IMAD.WIDE R22, R23, 0x8, R14 ;  /* 0x0000000817167825 */ /* 0x004fe200078e020e */
[----:B------:R-:W-:-:S03]  /*0e00*/  SEL R19, R28, R17, !P5 ;  /* 0x000000111c137207 */ /* 0x000fc60006800000 */
[----:B------:R-:W-:Y:S02]  /*0e10*/  @!P0 IMAD.MOV R29, RZ, RZ, -R29 ;  /* 0x000000ffff1d8224 */ /* 0x000fe400078e0a1d */
[----:B------:R-:W-:Y:S01]  /*0e20*/  IMAD R31, R13, R31, R16 ;  /* 0x0000001f0d1f7224 */ /* 0x000fe200078e0210 */
[----:B------:R-:W2:Y:S01]  /*0e30*/  LDG.E.64.CONSTANT R22, desc[UR6][R22.64] ;  /* 0x0000000616167981 */ /* 0x000ea2000c1e9b00 */
[----:B0-----:R-:W-:Y:S01]  /*0e40*/  IMAD.WIDE R40, R7, 0x8, R24 ;  /* 0x0000000807287825 */ /* 0x001fe200078e0218 */
[----:B------:R-:W-:-:S03]  /*0e50*/  SEL R29, R28, R29, !P5 ;  /* 0x0000001d1c1d7207 */ /* 0x000fc60006800000 */
[----:B------:R-:W-:Y:S02]  /*0e60*/  IMAD.IADD R17, R52, 0x1, R6 ;  /* 0x0000000134117824 */ /* 0x000fe400078e0206 */
[----:B------:R-:W-:Y:S01]  /*0e70*/  IMAD.WIDE R6, R31, 0x8, R14 ;  /* 0x000000081f067825 */ /* 0x000fe200078e020e */
[----:B------:R-:W3:Y:S03]  /*0e80*/  LDG.E.64.CONSTANT R40, desc[UR6][R40.64] ;  /* 0x0000000628287981 */ /* 0x000ee6000c1e9b00 */
[----:B------:R-:W-:Y:S02]  /*0e90*/  IMAD.MOV R16, RZ, RZ, -R19 ;  /* 0x000000ffff107224 */ /* 0x000fe400078e0a13 */
[----:B-1----:R-:W-:Y:S01]  /*0ea0*/  IMAD.WIDE R26, R17, 0x8, R26 ;  /* 0x00000008111a7825 */ /* 0x002fe200078e021a */
[----:B------:R-:W4:Y:S03]  /*0eb0*/  LDG.E.64.CONSTANT R6, desc[UR6][R6.64] ;  /* 0x0000000606067981 */ /* 0x000f26000c1e9b00 */
[----:B------:R-:W-:-:S02]  /*0ec0*/  IMAD R17, R13, R16, R12 ;  /* 0x000000100d117224 */ /* 0x000fc400078e020c */
[----:B------:R-:W-:Y:S02]  /*0ed0*/  IMAD.MOV R47, RZ, RZ, -R29 ;  /* 0x000000ffff2f7224 */ /* 0x000fe400078e0a1d */
[----:B------:R-:W-:-:S04]  /*0ee0*/  IMAD.WIDE R16, R17, 0x8, R14 ;  /* 0x0000000811107825 */ /* 0x000fc800078e020e */
[----:B------:R-:W-:Y:S02]  /*0ef0*/  IMAD R47, R13, R47, R34 ;  /* 0x0000002f0d2f7224 */ /* 0x000fe400078e0222 */
[----:B------:R-:W-:Y:S01]  /*0f00*/  IMAD.WIDE R44, R45, 0x8, R24 ;  /* 0x000000082d2c7825 */ /* 0x000fe200078e0218 */
[----:B------:R-:W5:Y:S03]  /*0f10*/  LDG.E.64.CONSTANT R12, desc[UR6][R26.64] ;  /* 0x000000061a0c7981 */ /* 0x000f66000c1e9b00 */
[----:B------:R-:W-:Y:S01]  /*0f20*/  IMAD.WIDE R46, R47, 0x8, R14 ;  /* 0x000000082f2e7825 */ /* 0x000fe200078e020e */
[----:B------:R-:W5:Y:S01]  /*0f30*/  LDG.E.64.CONSTANT R16, desc[UR6][R16.64] ;  /* 0x0000000610107981 */ /* 0x000f62000c1e9b00 */
[----:B------:R-:W-:-:S03]  /*0f40*/  IADD3 R42, P0, PT, R37, R26, RZ ;  /* 0x0000001a252a7210 */ /* 0x000fc60007f1e0ff */
[----:B------:R2:W5:Y:S01]  /*0f50*/  LDG.E.64.CONSTANT R14, desc[UR6][R44.64] ;  /* 0x000000062c0e7981 */ /* 0x000562000c1e9b00 */
[----:B------:R-:W-:-:S03]  /*0f60*/  IMAD.WIDE R30, R19, 0x8, R24 ;  /* 0x00000008131e7825 */ /* 0x000fc600078e0218 */
[----:B------:R4:W5:Y:S01]  /*0f70*/  LDG.E.64.CONSTANT R18, desc[UR6][R46.64] ;  /* 0x000000062e127981 */ /* 0x000962000c1e9b00 */
[----:B------:R-:W-:-:S03]  /*0f80*/  IMAD.X R43, RZ, RZ, R27, P0 ;  /* 0x000000ffff2b7224 */ /* 0x000fc600000e061b */
[----:B------:R-:W5:Y:S01]  /*0f90*/  LDG.E.64.CONSTANT R30, desc[UR6][R30.64] ;  /* 0x000000061e1e7981 */ /* 0x000f62000c1e9b00 */
[----:B------:R-:W-:Y:S01]  /*0fa0*/  IMAD.WIDE R48, R29, 0x8, R24 ;  /* 0x000000081d307825 */ /* 0x000fe200078e0218 */
[C---:B------:R-:W-:Y:S02]  /*0fb0*/  IADD3 R50, P0, PT, R37.reuse, R42, RZ ;  /* 0x0000002a25327210 */ /* 0x040fe40007f1e0ff */
[----:B------:R0:W5:Y:S04]  /*0fc0*/  LDG.E.64.CONSTANT R32, desc[UR6][R42.64] ;  /* 0x000000062a207981 */ /* 0x000168000c1e9b00 */
[----:B------:R-:W5:Y:S01]  /*0fd0*/  LDG.E.64.CONSTANT R26, desc[UR6][R48.64] ;  /* 0x00000006301a7981 */ /* 0x000f62000c1e9b00 */
[----:B------:R-:W-:Y:S02]  /*0fe0*/  IADD3.X R51, PT, PT, RZ, R43, RZ, P0, !PT ;  /* 0x0000002bff337210 */ /* 0x000fe400007fe4ff */
[----:B------:R-:W-:-:S03]  /*0ff0*/  IADD3 R24, P0, PT, R37, R50, RZ ;  /* 0x0000003225187210 */ /* 0x000fc60007f1e0ff */
[----:B------:R-:W5:Y:S02]  /*1000*/  LDG.E.64.CONSTANT R28, desc[UR6][R50.64] ;  /* 0x00000006321c7981 */ /* 0x000f64000c1e9b00 */
[----:B------:R-:W-:-:S06]  /*1010*/  IMAD.X R25, RZ, RZ, R51, P0 ;  /* 0x000000ffff197224 */ /* 0x000fcc00000e0633 */
[----:B------:R-:W5:Y:S01]  /*1020*/  LDG.E.64.CONSTANT R24, desc[UR6][R24.64] ;  /* 0x0000000618187981 */ /* 0x000f62000c1e9b00 */
[----:B--2---:R-:W-:-:S08]  /*1030*/  DMUL R44, R22, R22 ;  /* 0x00000016162c7228 */ /* 0x004fd00000000000 */
[----:B---3--:R-:W-:Y:S02]  /*1040*/  DFMA R44, R40, R40, R44 ;  /* 0x00000028282c722b */ /* 0x008fe4000000002c */
[----:B----4-:R-:W-:-:S06]  /*1050*/  DMUL R46, R6, R6 ;  /* 0x00000006062e7228 */ /* 0x010fcc0000000000 */
[----:B------:R-:W-:Y:S02]  /*1060*/  DMUL R44, R44, 0.5 ;  /* 0x3fe000002c2c7828 */ /* 0x000fe40000000000 */
[----:B-----5:R-:W-:Y:S02]  /*1070*/  DFMA R38, R12, R40, R38 ;  /* 0x000000280c26722b */ /* 0x020fe40000000026 */
[----:B------:R-:W-:Y:S02]  /*1080*/  DMUL R40, R16, R16 ;  /* 0x0000001010287228 */ /* 0x000fe40000000000 */
[----:B0-----:R-:W-:Y:S02]  /*1090*/  DFMA R42, R14, R14, R46 ;  /* 0x0000000e0e2a722b */ /* 0x001fe4000000002e */
[C---:B------:R-:W-:Y:S02]  /*10a0*/  DFMA R20, R12.reuse, R22, R20 ;  /* 0x000000160c14722b */ /* 0x040fe40000000014 */
[----:B------:R-:W-:-:S02]  /*10b0*/  DFMA R44, R12, R44, R2 ;  /* 0x0000002c0c2c722b */ /* 0x000fc40000000002 */
[----:B------:R-:W-:Y:S02]  /*10c0*/  DADD R4, R12, R4 ;  /* 0x000000000c047229 */ /* 0x000fe40000000004 */
[----:B------:R-:W-:Y:S02]  /*10d0*/  DMUL R2, R18, R18 ;  /* 0x0000001212027228 */ /* 0x000fe40000000000 */
[----:B------:R-:W-:Y:S02]  /*10e0*/  DMUL R42, R42, 0.5 ;  /* 0x3fe000002a2a7828 */ /* 0x000fe40000000000 */
[----:B------:R-:W-:Y:S02]  /*10f0*/  DFMA R40, R30, R30, R40 ;  /* 0x0000001e1e28722b */ /* 0x000fe40000000028 */
[C---:B------:R-:W-:Y:S01]  /*1100*/  DFMA R20, R32.reuse, R6, R20 ;  /* 0x000000062014722b */ /* 0x040fe20000000014 */
[----:B------:R-:W-:Y:S01]  /*1110*/  IMAD.IADD R6, R34, 0x1, R9 ;  /* 0x0000000122067824 */ /* 0x000fe200078e0209 */
[----:B------:R-:W-:-:S02]  /*1120*/  DFMA R38, R32, R14, R38 ;  /* 0x0000000e2026722b */ /* 0x000fc40000000026 */
[----:B------:R-:W-:Y:S02]  /*1130*/  DADD R4, R4, R32 ;  /* 0x0000000004047229 */ /* 0x000fe40000000020 */
[----:B------:R-:W-:Y:S02]  /*1140*/  DFMA R42, R32, R42, R44 ;  /* 0x0000002a202a722b */ /* 0x000fe4000000002c */
[----:B------:R-:W-:Y:S02]  /*1150*/  DFMA R2, R26, R26, R2 ;  /* 0x0000001a1a02722b */ /* 0x000fe40000000002 */
[----:B------:R-:W-:Y:S01]  /*1160*/  DMUL R40, R40, 0.5 ;  /* 0x3fe0000028287828 */ /* 0x000fe20000000000 */
[----:B------:R-:W-:Y:S01]  /*1170*/  ISETP.GE.AND P0, PT, R6, R8, PT ;  /* 0x000000080600720c */ /* 0x000fe20003f06270 */
[C---:B------:R-:W-:Y:S02]  /*1180*/  DFMA R38, R28.reuse, R30, R38 ;  /* 0x0000001e1c26722b */ /* 0x040fe40000000026 */
[----:B------:R-:W-:-:S02]  /*1190*/  DFMA R20, R28, R16, R20 ;  /* 0x000000101c14722b */ /* 0x000fc40000000014 */
[----:B------:R-:W-:Y:S02]  /*11a0*/  DADD R4, R4, R28 ;  /* 0x0000000004047229 */ /* 0x000fe4000000001c */
[----:B------:R-:W-:Y:S02]  /*11b0*/  DFMA R40, R28, R40, R42 ;  /* 0x000000281c28722b */ /* 0x000fe4000000002a */
[----:B------:R-:W-:Y:S02]  /*11c0*/  DMUL R2, R2, 0.5 ;  /* 0x3fe0000002027828 */ /* 0x000fe40000000000 */
[C---:B------:R-:W-:Y:S02]  /*11d0*/  DFMA R38, R24.reuse, R26, R38 ;  /* 0x0000001a1826722b */ /* 0x040fe40000000026 */
[----:B------:R-:W-:Y:S02]  /*11e0*/  DFMA R20, R24, R18, R20 ;  /* 0x000000121814722b */ /* 0x000fe40000000014 */
[----:B------:R-:W-:-:S02]  /*11f0*/  DADD R4, R4, R24 ;  /* 0x0000000004047229 */ /* 0x000fc40000000018 */
[----:B------:R-:W-:Y:S01]  /*1200*/  DFMA R2, R24, R2, R40 ;  /* 0x000000021802722b */ /* 0x000fe20000000028 */
[----:B------:R-:W-:Y:S10]  /*1210*/  @!P0 BRA `(.L_x_5) ;  /* 0xfffffff400d08947 */ /* 0x000ff4000383ffff */
.L_x_1:
[----:B------:R-:W-:Y:S05]  /*1220*/  BSYNC.RECONVERGENT B0 ;  /* 0x0000000000007941 */ /* 0x000fea0003800200 */
.L_x_0:
[----:B------:R-:W0:Y:S01]  /*1230*/  S2R R7, SR_CgaCtaId ;  /* 0x0000000000077919 */ /* 0x000e220000008800 */
[----:B------:R-:W-:Y:S02]  /*1240*/  MOV R6, 0x400 ;  /* 0x0000040000067802 */ /* 0x000fe40000000f00 */
[----:B--2---:R-:W-:Y:S02]  /*1250*/  ISETP.GE.U32.AND P0, PT, R9, 0x2, PT ;  /* 0x000000020900780c */ /* 0x004fe40003f06070 */
[----:B0-----:R-:W-:-:S05]  /*1260*/  LEA R16, R7, R6, 0x18 ;  /* 0x0000000607107211 */ /* 0x001fca00078ec0ff */
[--C-:B------:R-:W-:Y:S02]  /*1270*/  IMAD R14, R9, 0x8, R16.reuse ;  /* 0x00000008090e7824 */ /* 0x100fe400078e0210 */
[----:B------:R-:W-:Y:S02]  /*1280*/  IMAD R23, R11, 0x8, R16 ;  /* 0x000000080b177824 */ /* 0x000fe400078e0210 */
[----:B------:R-:W-:Y:S01]  /*1290*/  IMAD R12, R9, 0x8, R14 ;  /* 0x00000008090c7824 */ /* 0x000fe200078e020e */
[----:B------:R-:W-:Y:S02]  /*12a0*/  LEA R25, R11, R14, 0x3 ;  /* 0x0000000e0b197211 */ /* 0x000fe400078e18ff */
[----:B------:R0:W-:Y:S01]  /*12b0*/  STS.64 [R23], R4 ;  /* 0x0000000417007388 */ /* 0x0001e20000000a00 */
[--C-:B------:R-:W-:Y:S02]  /*12c0*/  IMAD R6, R9, 0x8, R12.reuse ;  /* 0x0000000809067824 */ /* 0x100fe400078e020c */
[C---:B------:R-:W-:Y:S01]  /*12d0*/  IMAD R27, R11.reuse, 0x8, R12 ;  /* 0x000000080b1b7824 */ /* 0x040fe200078e020c */
[----:B------:R0:W-:Y:S01]  /*12e0*/  STS.64 [R25], R38 ;  /* 0x0000002619007388 */ /* 0x0001e20000000a00 */
[----:B------:R-:W-:-:S03]  /*12f0*/  IMAD R29, R11, 0x8, R6 ;  /* 0x000000080b1d7824 */ /* 0x000fc600078e0206 */
[----:B------:R0:W-:Y:S04]  /*1300*/  STS.64 [R27], R20 ;  /* 0x000000141b007388 */ /* 0x0001e80000000a00 */
[----:B------:R0:W-:Y:S01]  /*1310*/  STS.64 [R29], R2 ;  /* 0x000000021d007388 */ /* 0x0001e20000000a00 */
[----:B------:R-:W-:Y:S06]  /*1320*/  BAR.SYNC.DEFER_BLOCKING 0x0 ;  /* 0x0000000000007b1d */ /* 0x000fec0000010000 */
[----:B------:R-:W-:Y:S05]  /*1330*/  @!P0 BRA `(.L_x_6) ;  /* 0x0000000000788947 */ /* 0x000fea0003800000 */
[----:B------:R-:W-:-:S07]  /*1340*/  IMAD.MOV.U32 R7, RZ, RZ, R9 ;  /* 0x000000ffff077224 */ /* 0x000fce00078e0009 */
.L_x_9:
[----:B------:R-:W-:Y:S01]  /*1350*/  SHF.R.U32.HI R22, RZ, 0x1, R7 ;  /* 0x00000001ff167819 */ /* 0x000fe20000011607 */
[----:B------:R-:W-:Y:S03]  /*1360*/  BSSY.RECONVERGENT B0, `(.L_x_7) ;  /* 0x0000017000007945 */ /* 0x000fe60003800200 */
[----:B------:R-:W-:-:S13]  /*1370*/  ISETP.GE.U32.AND P0, PT, R11, R22, PT ;  /* 0x000000160b00720c */ /* 0x000fda0003f06070 */
[----:B-1----:R-:W-:Y:S05]  /*1380*/  @P0 BRA `(.L_x_8) ;  /* 0x0000000000500947 */ /* 0x002fea0003800000 */
[C---:B------:R-:W-:Y:S01]  /*1390*/  IMAD R13, R22.reuse, 0x8, R23 ;  /* 0x00000008160d7824 */ /* 0x040fe200078e0217 */
[----:B0-----:R-:W-:Y:S01]  /*13a0*/  LDS.64 R4, [R23] ;  /* 0x0000000017047984 */ /* 0x001fe20000000a00 */
[C---:B------:R-:W-:Y:S02]  /*13b0*/  IMAD R15, R22.reuse, 0x8, R25 ;  /* 0x00000008160f7824 */ /* 0x040fe400078e0219 */
[C---:B------:R-:W-:Y:S01]  /*13c0*/  IMAD R20, R22.reuse, 0x8, R27 ;  /* 0x0000000816147824 */ /* 0x040fe200078e021b */
[----:B------:R0:W1:Y:S02]  /*13d0*/  LDS.64 R2, [R13] ;  /* 0x000000000d027984 */ /* 0x0000640000000a00 */
[----:B0-----:R-:W-:Y:S01]  /*13e0*/  LEA R13, R22, R29, 0x3 ;  /* 0x0000001d160d7211 */ /* 0x001fe200078e18ff */
[----:B-1----:R-:W-:-:S07]  /*13f0*/  DADD R2, R2, R4 ;  /* 0x0000000002027229 */ /* 0x002fce0000000004 */
[----:B------:R-:W-:Y:S04]  /*1400*/  STS.64 [R23], R2 ;  /* 0x0000000217007388 */ /* 0x000fe80000000a00 */
[----:B------:R-:W-:Y:S04]  /*1410*/  LDS.64 R4, [R15] ;  /* 0x000000000f047984 */ /* 0x000fe80000000a00 */
[----:B------:R-:W0:Y:S02]  /*1420*/  LDS.64 R16, [R25] ;  /* 0x0000000019107984 */ /* 0x000e240000000a00 */
[----:B0-----:R-:W-:-:S07]  /*1430*/  DADD R4, R4, R16 ;  /* 0x0000000004047229 */ /* 0x001fce0000000010 */
        /* <DEDUP_REMOVED lines=8> */
[----:B------:R1:W-:Y:S04]  /*14c0*/  STS.64 [R29], R2 ;  /* 0x000000021d007388 */ /* 0x0003e80000000a00 */
.L_x_8:
[----:B------:R-:W-:Y:S05]  /*14d0*/  BSYNC.RECONVERGENT B0 ;  /* 0x0000000000007941 */ /* 0x000fea0003800200 */
.L_x_7:
[----:B------:R-:W-:Y:S01]  /*14e0*/  BAR.SYNC.DEFER_BLOCKING 0x0 ;  /* 0x0000000000007b1d */ /* 0x000fe20000010000 */
[----:B------:R-:W-:Y:S01]  /*14f0*/  ISETP.GT.U32.AND P0, PT, R7, 0x3, PT ;  /* 0x000000030700780c */ /* 0x000fe20003f04070 */
[----:B------:R-:W-:-:S12]  /*1500*/  IMAD.MOV.U32 R7, RZ, RZ, R22 ;  /* 0x000000ffff077224 */ /* 0x000fd800078e0016 */
[----:B------:R-:W-:Y:S05]  /*1510*/  @P0 BRA `(.L_x_9) ;  /* 0xfffffffc008c0947 */ /* 0x000fea000383ffff */
.L_x_6:
[----:B------:R-:W-:Y:S01]  /*1520*/  ISETP.NE.AND P0, PT, R11, RZ, PT ;  /* 0x000000ff0b00720c */ /* 0x000fe20003f05270 */
[----:B------:R-:W-:Y:S01]  /*1530*/  BSSY.RECONVERGENT B0, `(.L_x_10) ;  /* 0x00000bd000007945 */ /* 0x000fe20003800200 */
[----:B01----:R-:W-:-:S11]  /*1540*/  IMAD R3, R9, 0x8, R6 ;  /* 0x0000000809037824 */ /* 0x003fd600078e0206 */
[----:B------:R-:W-:Y:S05]  /*1550*/  @P0 BRA `(.L_x_11) ;  /* 0x0000000800e80947 */ /* 0x000fea0003800000 */
[----:B------:R-:W0:Y:S01]  /*1560*/  S2UR UR5, SR_CgaCtaId ;  /* 0x00000000000579c3 */ /* 0x000e220000008800 */
[----:B------:R-:W-:Y:S01]  /*1570*/  UMOV UR4, 0x400 ;  /* 0x0000040000047882 */ /* 0x000fe20000000000 */
[----:B------:R-:W1:Y:S04]  /*1580*/  LDS.64 R14, [R14] ;  /* 0x000000000e0e7984 */ /* 0x000e680000000a00 */
[----:B------:R-:W2:Y:S02]  /*1590*/  LDS.64 R32, [R12] ;  /* 0x000000000c207984 */ /* 0x000ea40000000a00 */
[----:B------:R-:W3:Y:S02]  /*15a0*/  LDC.64 R20, c[0x0][0x3b0] ;  /* 0x0000ec00ff147b82 */ /* 0x000ee40000000a00 */
[----:B------:R-:W-:Y:S06]  /*15b0*/  LDS.64 R6, [R6] ;  /* 0x0000000006067984 */ /* 0x000fec0000000a00 */
[----:B------:R-:W3:Y:S01]  /*15c0*/  LDC.64 R4, c[0x0][0x3b8] ;  /* 0x0000ee00ff047b82 */ /* 0x000ee20000000a00 */
[----:B0-----:R-:W-:-:S03]  /*15d0*/  ULEA UR4, UR5, UR4, 0x18 ;  /* 0x0000000405047291 */ /* 0x001fc6000f8ec0ff */
[----:B------:R-:W-:-:S06]  /*15e0*/  UMOV UR5, 0x39b4484b ;  /* 0x39b4484b00057882 */ /* 0x000fcc0000000000 */
[----:B------:R-:W0:Y:S01]  /*15f0*/  LDS.64 R30, [UR4] ;  /* 0x00000004ff1e7984 */ /* 0x000e220008000a00 */
[----:B------:R-:W-:Y:S01]  /*1600*/  UMOV UR4, 0xfeebc2a0 ;  /* 0xfeebc2a000047882 */ /* 0x000fe20000000000 */
[----:B---3--:R-:W-:Y:S01]  /*1610*/  DMUL R20, R20, R4 ;  /* 0x0000000414147228 */ /* 0x008fe20000000000 */
[----:B------:R-:W-:-:S07]  /*1620*/  IMAD.MOV.U32 R4, RZ, RZ, 0x1 ;  /* 0x00000001ff047424 */ /* 0x000fce00078e00ff */
[C---:B-1----:R-:W-:Y:S02]  /*1630*/  DMUL R26, R20.reuse, R14 ;  /* 0x0000000e141a7228 */ /* 0x042fe40000000000 */
[----:B--2---:R-:W-:-:S08]  /*1640*/  DMUL R32, R20, R32 ;  /* 0x0000002014207228 */ /* 0x004fd00000000000 */
[----:B------:R-:W-:Y:S01]  /*1650*/  FSETP.GEU.AND P1, PT, |R27|, 6.5827683646048100446e-37, PT ;  /* 0x036000001b00780b */ /* 0x000fe20003f2e200 */
[C---:B0-----:R-:W-:Y:S02]  /*1660*/  DMUL R30, R20.reuse, R30 ;  /* 0x0000001e141e7228 */ /* 0x041fe40000000000 */
[----:B------:R-:W-:-:S06]  /*1670*/  DMUL R20, R20, R6 ;  /* 0x0000000614147228 */ /* 0x000fcc0000000000 */
[----:B------:R-:W-:-:S06]  /*1680*/  DADD R22, R30, UR4 ;  /* 0x000000041e167e29 */ /* 0x000fcc0008000000 */
[----:B------:R-:W0:Y:S02]  /*1690*/  MUFU.RCP64H R5, R23 ;  /* 0x0000001700057308 */ /* 0x000e240000001800 */
[----:B0-----:R-:W-:-:S08]  /*16a0*/  DFMA R16, -R22, R4, 1 ;  /* 0x3ff000001610742b */ /* 0x001fd00000000104 */
[----:B------:R-:W-:-:S08]  /*16b0*/  DFMA R16, R16, R16, R16 ;  /* 0x000000101010722b */ /* 0x000fd00000000010 */
[----:B------:R-:W-:-:S08]  /*16c0*/  DFMA R16, R4, R16, R4 ;  /* 0x000000100410722b */ /* 0x000fd00000000004 */
[----:B------:R-:W-:-:S08]  /*16d0*/  DFMA R4, -R22, R16, 1 ;  /* 0x3ff000001604742b */ /* 0x000fd00000000110 */
[----:B------:R-:W-:-:S08]  /*16e0*/  DFMA R4, R16, R4, R16 ;  /* 0x000000041004722b */ /* 0x000fd00000000010 */
[----:B------:R-:W-:-:S08]  /*16f0*/  DMUL R16, R26, R4 ;  /* 0x000000041a107228 */ /* 0x000fd00000000000 */
[----:B------:R-:W-:-:S08]  /*1700*/  DFMA R14, -R22, R16, R26 ;  /* 0x00000010160e722b */ /* 0x000fd0000000011a */
[----:B------:R-:W-:-:S10]  /*1710*/  DFMA R4, R4, R14, R16 ;  /* 0x0000000e0404722b */ /* 0x000fd40000000010 */
[----:B------:R-:W-:-:S05]  /*1720*/  FFMA R2, RZ, R23, R5 ;  /* 0x00000017ff027223 */ /* 0x000fca0000000005 */
[----:B------:R-:W-:-:S13]  /*1730*/  FSETP.GT.AND P0, PT, |R2|, 1.469367938527859385e-39, PT ;  /* 0x001000000200780b */ /* 0x000fda0003f04200 */
[----:B------:R-:W-:Y:S05]  /*1740*/  @P0 BRA P1, `(.L_x_12) ;  /* 0x0000000000180947 */ /* 0x000fea0000800000 */
[----:B------:R-:W-:Y:S01]  /*1750*/  IMAD.MOV.U32 R24, RZ, RZ, R22 ;  /* 0x000000ffff187224 */ /* 0x000fe200078e0016 */
[----:B------:R-:W-:Y:S01]  /*1760*/  MOV R12, 0x1790 ;  /* 0x00001790000c7802 */ /* 0x000fe20000000f00 */
[----:B------:R-:W-:-:S07]  /*1770*/  IMAD.MOV.U32 R25, RZ, RZ, R23 ;  /* 0x000000ffff197224 */ /* 0x000fce00078e0017 */
[----:B------:R-:W-:Y:S05]  /*1780*/  CALL.REL.NOINC `($__internal_1_$__cuda_sm20_div_rn_f64_full) ;  /* 0x0000004400387944 */ /* 0x000fea0003c00000 */
[----:B------:R-:W-:Y:S01]  /*1790*/  IMAD.MOV.U32 R4, RZ, RZ, R14 ;  /* 0x000000ffff047224 */ /* 0x000fe200078e000e */
[----:B------:R-:W-:-:S07]  /*17a0*/  MOV R5, R13 ;  /* 0x0000000d00057202 */ /* 0x000fce0000000f00 */
.L_x_12:
[----:B------:R-:W0:Y:S01]  /*17b0*/  MUFU.RCP64H R7, R23 ;  /* 0x0000001700077308 */ /* 0x000e220000001800 */
[----:B------:R-:W-:Y:S01]  /*17c0*/  IMAD.MOV.U32 R6, RZ, RZ, 0x1 ;  /* 0x00000001ff067424 */ /* 0x000fe200078e00ff */
[----:B------:R-:W-:-:S05]  /*17d0*/  FSETP.GEU.AND P1, PT, |R33|, 6.5827683646048100446e-37, PT ;  /* 0x036000002100780b */ /* 0x000fca0003f2e200 */
        /* <DEDUP_REMOVED lines=13> */
[----:B------:R-:W-:Y:S02]  /*18b0*/  IMAD.MOV.U32 R27, RZ, RZ, R33 ;  /* 0x000000ffff1b7224 */ /* 0x000fe400078e0021 */
[----:B------:R-:W-:Y:S02]  /*18c0*/  IMAD.MOV.U32 R24, RZ, RZ, R22 ;  /* 0x000000ffff187224 */ /* 0x000fe400078e0016 */
[----:B------:R-:W-:-:S07]  /*18d0*/  IMAD.MOV.U32 R25, RZ, RZ, R23 ;  /* 0x000000ffff197224 */ /* 0x000fce00078e0017 */
[----:B------:R-:W-:Y:S05]  /*18e0*/  CALL.REL.NOINC `($__internal_1_$__cuda_sm20_div_rn_f64_full) ;  /* 0x0000004000e07944 */ /* 0x000fea0003c00000 */
[----:B------:R-:W-:Y:S01]  /*18f0*/  IMAD.MOV.U32 R6, RZ, RZ, R14 ;  /* 0x000000ffff067224 */ /* 0x000fe200078e000e */
[----:B------:R-:W-:-:S07]  /*1900*/  MOV R7, R13 ;  /* 0x0000000d00077202 */ /* 0x000fce0000000f00 */
.L_x_13:
        /* <DEDUP_REMOVED lines=20> */
[----:B------:R-:W-:-:S07]  /*1a50*/  IMAD.MOV.U32 R12, RZ, RZ, R14 ;  /* 0x000000ffff0c7224 */ /* 0x000fce00078e000e */
.L_x_14:
[----:B------:R-:W-:Y:S01]  /*1a60*/  DMUL R14, R6, R6 ;  /* 0x00000006060e7228 */ /* 0x000fe20000000000 */
[----:B------:R-:W-:Y:S01]  /*1a70*/  UMOV UR4, 0xfeebc2a0 ;  /* 0xfeebc2a000047882 */ /* 0x000fe20000000000 */
[----:B------:R-:W-:Y:S01]  /*1a80*/  UMOV UR5, 0x39b4484b ;  /* 0x39b4484b00057882 */ /* 0x000fe20000000000 */
[----:B------:R-:W-:Y:S05]  /*1a90*/  BSSY.RECONVERGENT B1, `(.L_x_15) ;  /* 0x000001b000017945 */ /* 0x000fea0003800200 */
[----:B------:R-:W-:-:S08]  /*1aa0*/  DFMA R14, R4, R4, R14 ;  /* 0x00000004040e722b */ /* 0x000fd0000000000e */
[----:B------:R-:W-:-:S08]  /*1ab0*/  DFMA R14, R14, -0.5, R12 ;  /* 0xbfe000000e0e782b */ /* 0x000fd0000000000c */
[----:B------:R-:W-:-:S06]  /*1ac0*/  DSETP.GT.AND P0, PT, R14, RZ, PT ;  /* 0x000000ff0e00722a */ /* 0x000fcc0003f04000 */
[----:B------:R-:W-:Y:S02]  /*1ad0*/  FSEL R16, R14, -1.56689564892773785480e+38, P0 ;  /* 0xfeebc2a00e107808 */ /* 0x000fe40000000000 */
[----:B------:R-:W-:-:S06]  /*1ae0*/  FSEL R17, R15, 0.00034386137849651277065, P0 ;  /* 0x39b4484b0f117808 */ /* 0x000fcc0000000000 */
[----:B------:R-:W-:-:S06]  /*1af0*/  DSETP.GEU.AND P0, PT, R16, UR4, PT ;  /* 0x0000000410007e2a */ /* 0x000fcc000bf0e000 */
[----:B------:R-:W-:Y:S01]  /*1b00*/  FSEL R21, R17, 0.00034386137849651277065, P0 ;  /* 0x39b4484b11157808 */ /* 0x000fe20000000000 */
[----:B------:R-:W-:Y:S01]  /*1b10*/  IMAD.MOV.U32 R17, RZ, RZ, 0x3fd80000 ;  /* 0x3fd80000ff117424 */ /* 0x000fe200078e00ff */
[----:B------:R-:W-:Y:S01]  /*1b20*/  FSEL R20, R16, -1.56689564892773785480e+38, P0 ;  /* 0xfeebc2a010147808 */ /* 0x000fe20000000000 */
[----:B------:R-:W-:Y:S01]  /*1b30*/  IMAD.MOV.U32 R16, RZ, RZ, 0x0 ;  /* 0x00000000ff107424 */ /* 0x000fe200078e00ff */
[----:B------:R-:W0:Y:S01]  /*1b40*/  MUFU.RSQ64H R13, R21 ;  /* 0x00000015000d7308 */ /* 0x000e220000001c00 */
[----:B------:R-:W-:-:S04]  /*1b50*/  IADD3 R12, PT, PT, R21, -0x3500000, RZ ;  /* 0xfcb00000150c7810 */ /* 0x000fc80007ffe0ff */
[----:B------:R-:W-:Y:S02]  /*1b60*/  ISETP.GE.U32.AND P0, PT, R12, 0x7ca00000, PT ;  /* 0x7ca000000c00780c */ /* 0x000fe40003f06070 */
[----:B0-----:R-:W-:-:S08]  /*1b70*/  DMUL R14, R12, R12 ;  /* 0x0000000c0c0e7228 */ /* 0x001fd00000000000 */
[----:B------:R-:W-:-:S08]  /*1b80*/  DFMA R14, R20, -R14, 1 ;  /* 0x3ff00000140e742b */ /* 0x000fd0000000080e */
[----:B------:R-:W-:Y:S02]  /*1b90*/  DFMA R16, R14, R16, 0.5 ;  /* 0x3fe000000e10742b */ /* 0x000fe40000000010 */
[----:B------:R-:W-:-:S08]  /*1ba0*/  DMUL R14, R12, R14 ;  /* 0x0000000e0c0e7228 */ /* 0x000fd00000000000 */
[----:B------:R-:W-:-:S08]  /*1bb0*/  DFMA R18, R16, R14, R12 ;  /* 0x0000000e1012722b */ /* 0x000fd0000000000c */
[----:B------:R-:W-:Y:S02]  /*1bc0*/  DMUL R24, R20, R18 ;  /* 0x0000001214187228 */ /* 0x000fe40000000000 */
[----:B------:R-:W-:Y:S02]  /*1bd0*/  VIADD R17, R19, 0xfff00000 ;  /* 0xfff0000013117836 */ /* 0x000fe40000000000 */
[----:B------:R-:W-:-:S04]  /*1be0*/  IMAD.MOV.U32 R16, RZ, RZ, R18 ;  /* 0x000000ffff107224 */ /* 0x000fc800078e0012 */
[----:B------:R-:W-:-:S08]  /*1bf0*/  DFMA R26, R24, -R24, R20 ;  /* 0x80000018181a722b */ /* 0x000fd00000000014 */
[----:B------:R-:W-:Y:S01]  /*1c00*/  DFMA R14, R26, R16, R24 ;  /* 0x000000101a0e722b */ /* 0x000fe20000000018 */
[----:B------:R-:W-:Y:S10]  /*1c10*/  @!P0 BRA `(.L_x_16) ;  /* 0x0000000000088947 */ /* 0x000ff40003800000 */
[----:B------:R-:W-:-:S07]  /*1c20*/  MOV R2, 0x1c40 ;  /* 0x00001c4000027802 */ /* 0x000fce0000000f00 */
[----:B------:R-:W-:Y:S05]  /*1c30*/  CALL.REL.NOINC `($__internal_2_$__cuda_sm20_dsqrt_rn_f64_mediumpath_v1) ;  /* 0x0000004400947944 */ /* 0x000fea0003c00000 */
.L_x_16:
[----:B------:R-:W-:Y:S05]  /*1c40*/  BSYNC.RECONVERGENT B1 ;  /* 0x0000000000017941 */ /* 0x000fea0003800200 */
.L_x_15:
[----:B------:R-:W-:Y:S01]  /*1c50*/  DMUL R24, R22, R14 ;  /* 0x0000000e16187228 */ /* 0x000fe20000000000 */
[----:B------:R-:W-:Y:S01]  /*1c60*/  IMAD.MOV.U32 R12, RZ, RZ, 0x1 ;  /* 0x00000001ff0c7424 */ /* 0x000fe200078e00ff */
[----:B------:R-:W0:Y:S01]  /*1c70*/  LDCU.64 UR4, c[0x0][0x3d8] ;  /* 0x00007b00ff0477ac */ /* 0x000e220008000a00 */
[----:B------:R-:W1:Y:S01]  /*1c80*/  LDC R2, c[0x0][0x3dc] ;  /* 0x0000f700ff027b82 */ /* 0x000e620000000800 */
[----:B------:R-:W-:Y:S02]  /*1c90*/  BSSY.RECONVERGENT B1, `(.L_x_17) ;  /* 0x0000014000017945 */ /* 0x000fe40003800200 */
[----:B------:R-:W2:Y:S02]  /*1ca0*/  MUFU.RCP64H R13, R25 ;  /* 0x00000019000d7308 */ /* 0x000ea40000001800 */
[----:B--2---:R-:W-:Y:S01]  /*1cb0*/  DFMA R14, -R24, R12, 1 ;  /* 0x3ff00000180e742b */ /* 0x004fe2000000010c */
[----:B-1----:R-:W-:-:S07]  /*1cc0*/  FSETP.GEU.AND P1, PT, |R2|, 6.5827683646048100446e-37, PT ;  /* 0x036000000200780b */ /* 0x002fce0003f2e200 */
[----:B------:R-:W-:-:S08]  /*1cd0*/  DFMA R14, R14, R14, R14 ;  /* 0x0000000e0e0e722b */ /* 0x000fd0000000000e */
[----:B------:R-:W-:-:S08]  /*1ce0*/  DFMA R14, R12, R14, R12 ;  /* 0x0000000e0c0e722b */ /* 0x000fd0000000000c */
[----:B------:R-:W-:-:S08]  /*1cf0*/  DFMA R12, -R24, R14, 1 ;  /* 0x3ff00000180c742b */ /* 0x000fd0000000010e */
[----:B------:R-:W-:-:S08]  /*1d00*/  DFMA R12, R14, R12, R14 ;  /* 0x0000000c0e0c722b */ /* 0x000fd0000000000e */
[----:B0-----:R-:W-:-:S08]  /*1d10*/  DMUL R14, R12, UR4 ;  /* 0x000000040c0e7c28 */ /* 0x001fd00008000000 */
[----:B------:R-:W-:-:S08]  /*1d20*/  DFMA R16, -R24, R14, UR4 ;  /* 0x0000000418107e2b */ /* 0x000fd0000800010e */
[----:B------:R-:W-:-:S10]  /*1d30*/  DFMA R12, R12, R16, R14 ;  /* 0x000000100c0c722b */ /* 0x000fd4000000000e */
[----:B------:R-:W-:-:S05]  /*1d40*/  FFMA R14, RZ, R25, R13 ;  /* 0x00000019ff0e7223 */ /* 0x000fca000000000d */
[----:B------:R-:W-:-:S13]  /*1d50*/  FSETP.GT.AND P0, PT, |R14|, 1.469367938527859385e-39, PT ;  /* 0x001000000e00780b */ /* 0x000fda0003f04200 */
[----:B------:R-:W-:Y:S05]  /*1d60*/  @P0 BRA P1, `(.L_x_18) ;  /* 0x0000000000180947 */ /* 0x000fea0000800000 */
[----:B------:R-:W0:Y:S01]  /*1d70*/  LDCU.64 UR4, c[0x0][0x3d8] ;  /* 0x00007b00ff0477ac */ /* 0x000e220008000a00 */
[----:B------:R-:W-:Y:S01]  /*1d80*/  MOV R12, 0x1dc0 ;  /* 0x00001dc0000c7802 */ /* 0x000fe20000000f00 */
[----:B0-----:R-:W-:Y:S01]  /*1d90*/  IMAD.U32 R26, RZ, RZ, UR4 ;  /* 0x00000004ff1a7e24 */ /* 0x001fe2000f8e00ff */
[----:B------:R-:W-:-:S07]  /*1da0*/  MOV R27, UR5 ;  /* 0x00000005001b7c02 */ /* 0x000fce0008000f00 */
[----:B------:R-:W-:Y:S05]  /*1db0*/  CALL.REL.NOINC `($__internal_1_$__cuda_sm20_div_rn_f64_full) ;  /* 0x0000003c00ac7944 */ /* 0x000fea0003c00000 */
[----:B------:R-:W-:-:S07]  /*1dc0*/  IMAD.MOV.U32 R12, RZ, RZ, R14 ;  /* 0x000000ffff0c7224 */ /* 0x000fce00078e000e */
.L_x_18:
[----:B------:R-:W-:Y:S05]  /*1dd0*/  BSYNC.RECONVERGENT B1 ;  /* 0x0000000000017941 */ /* 0x000fea0003800200 */
.L_x_17:
[----:B------:R-:W-:Y:S01]  /*1de0*/  DSETP.GT.AND P0, PT, R12, RZ, PT ;  /* 0x000000ff0c00722a */ /* 0x000fe20003f04000 */
[----:B------:R-:W-:Y:S01]  /*1df0*/  UMOV UR4, 0xfeebc2a0 ;  /* 0xfeebc2a000047882 */ /* 0x000fe20000000000 */
[----:B------:R-:W-:Y:S01]  /*1e00*/  UMOV UR5, 0x39b4484b ;  /* 0x39b4484b00057882 */ /* 0x000fe20000000000 */
[----:B------:R-:W-:Y:S03]  /*1e10*/  BSSY.RECONVERGENT B1, `(.L_x_19) ;  /* 0x0000013000017945 */ /* 0x000fe60003800200 */
[----:B------:R-:W-:Y:S02]  /*1e20*/  FSEL R12, R12, -1.56689564892773785480e+38, P0 ;  /* 0xfeebc2a00c0c7808 */ /* 0x000fe40000000000 */
[----:B------:R-:W-:-:S06]  /*1e30*/  FSEL R13, R13, 0.00034386137849651277065, P0 ;  /* 0x39b4484b0d0d7808 */ /* 0x000fcc0000000000 */
[----:B------:R-:W-:-:S06]  /*1e40*/  DSETP.GEU.AND P0, PT, R12, UR4, PT ;  /* 0x000000040c007e2a */ /* 0x000fcc000bf0e000 */
[----:B------:R-:W-:Y:S02]  /*1e50*/  FSEL R17, R13, 0.00034386137849651277065, P0 ;  /* 0x39b4484b0d117808 */ /* 0x000fe40000000000 */
[----:B------:R-:W-:Y:S02]  /*1e60*/  FSEL R16, R12, -1.56689564892773785480e+38, P0 ;  /* 0xfeebc2a00c107808 */ /* 0x000fe40000000000 */
[----:B------:R-:W0:Y:S01]  /*1e70*/  MUFU.RCP64H R13, R17 ;  /* 0x00000011000d7308 */ /* 0x000e220000001800 */
[----:B------:R-:W-:-:S05]  /*1e80*/  VIADD R12, R17, 0x300402 ;  /* 0x00300402110c7836 */ /* 0x000fca0000000000 */
[----:B------:R-:W-:Y:S01]  /*1e90*/  FSETP.GEU.AND P0, PT, |R12|, 5.8789094863358348022e-39, PT ;  /* 0x004004020c00780b */ /* 0x000fe20003f0e200 */
[----:B0-----:R-:W-:-:S08]  /*1ea0*/  DFMA R14, R12, -R16, 1 ;  /* 0x3ff000000c0e742b */ /* 0x001fd00000000810 */
[----:B------:R-:W-:-:S08]  /*1eb0*/  DFMA R14, R14, R14, R14 ;  /* 0x0000000e0e0e722b */ /* 0x000fd0000000000e */
[----:B------:R-:W-:-:S08]  /*1ec0*/  DFMA R14, R12, R14, R12 ;  /* 0x0000000e0c0e722b */ /* 0x000fd0000000000c */
[----:B------:R-:W-:-:S08]  /*1ed0*/  DFMA R22, R14, -R16, 1 ;  /* 0x3ff000000e16742b */ /* 0x000fd00000000810 */
[----:B------:R-:W-:Y:S01]  /*1ee0*/  DFMA R22, R14, R22, R14 ;  /* 0x000000160e16722b */ /* 0x000fe2000000000e */
[----:B------:R-:W-:Y:S10]  /*1ef0*/  @P0 BRA `(.L_x_20) ;  /* 0x0000000000100947 */ /* 0x000ff40003800000 */
[----:B------:R-:W-:-:S05]  /*1f00*/  LOP3.LUT R2, R17, 0x7fffffff, RZ, 0xc0, !PT ;  /* 0x7fffffff11027812 */ /* 0x000fca00078ec0ff */
[----:B------:R-:W-:Y:S01]  /*1f10*/  VIADD R23, R2, 0xfff00000 ;  /* 0xfff0000002177836 */ /* 0x000fe20000000000 */
[----:B------:R-:W-:-:S07]  /*1f20*/  MOV R2, 0x1f40 ;  /* 0x00001f4000027802 */ /* 0x000fce0000000f00 */
[----:B------:R-:W-:Y:S05]  /*1f30*/  CALL.REL.NOINC `($__internal_0_$__cuda_sm20_dblrcp_rn_slowpath_v3) ;  /* 0x0000003800987944 */ /* 0x000fea0003c00000 */
.L_x_20:
[----:B------:R-:W-:Y:S05]  /*1f40*/  BSYNC.RECONVERGENT B1 ;  /* 0x0000000000017941 */ /* 0x000fea0003800200 */
.L_x_19:
[----:B------:R-:W-:Y:S01]  /*1f50*/  UMOV UR4, 0x54442d18 ;  /* 0x54442d1800047882 */ /* 0x000fe20000000000 */
[----:B------:R-:W-:Y:S01]  /*1f60*/  UMOV UR5, 0x401921fb ;  /* 0x401921fb00057882 */ /* 0x000fe20000000000 */
[----:B------:R-:W-:Y:S01]  /*1f70*/  IMAD.MOV.U32 R12, RZ, RZ, 0x1 ;  /* 0x00000001ff0c7424 */ /* 0x000fe200078e00ff */
[----:B------:R-:W-:Y:S01]  /*1f80*/  DMUL R24, R20, UR4 ;  /* 0x0000000414187c28 */ /* 0x000fe20008000000 */
[----:B------:R-:W-:Y:S01]  /*1f90*/  FSETP.GEU.AND P1, PT, |R31|, 6.5827683646048100446e-37, PT ;  /* 0x036000001f00780b */ /* 0x000fe20003f2e200 */
[----:B------:R-:W-:Y:S04]  /*1fa0*/  BSSY.RECONVERGENT B1, `(.L_x_21) ;  /* 0x0000012000017945 */ /* 0x000fe80003800200 */
        /* <DEDUP_REMOVED lines=13> */
[----:B------:R-:W-:Y:S02]  /*2080*/  MOV R27, R31 ;  /* 0x0000001f001b7202 */ /* 0x000fe40000000f00 */
[----:B------:R-:W-:-:S07]  /*2090*/  MOV R12, 0x20b0 ;  /* 0x000020b0000c7802 */ /* 0x000fce0000000f00 */
[----:B------:R-:W-:Y:S05]  /*20a0*/  CALL.REL.NOINC `($__internal_1_$__cuda_sm20_div_rn_f64_full) ;  /* 0x0000003800f07944 */ /* 0x000fea0003c00000 */
[----:B------:R-:W-:-:S07]  /*20b0*/  IMAD.MOV.U32 R12, RZ, RZ, R14 ;  /* 0x000000ffff0c7224 */ /* 0x000fce00078e000e */
.L_x_22:
[----:B------:R-:W-:Y:S05]  /*20c0*/  BSYNC.RECONVERGENT B1 ;  /* 0x0000000000017941 */ /* 0x000fea0003800200 */
.L_x_21:
[----:B------:R0:W-:Y:S04]  /*20d0*/  STS.128 [R3], R4 ;  /* 0x0000000403007388 */ /* 0x0001e80000000c00 */
[----:B------:R0:W-:Y:S04]  /*20e0*/  STS.128 [R3+0x10], R20 ;  /* 0x0000101403007388 */ /* 0x0001e80000000c00 */
[----:B------:R0:W-:Y:S02]  /*20f0*/  STS.64 [R3+0x20], R12 ;  /* 0x0000200c03007388 */ /* 0x0001e40000000a00 */
.L_x_11:
[----:B------:R-:W-:Y:S05]  /*2100*/  BSYNC.RECONVERGENT B0 ;  /* 0x0000000000007941 */ /* 0x000fea0003800200 */
.L_x_10:
[----:B------:R-:W-:Y:S01]  /*2110*/  BAR.SYNC.DEFER_BLOCKING 0x0 ;  /* 0x0000000000007b1d */ /* 0x000fe20000010000 */
[----:B------:R-:W-:-:S13]  /*2120*/  ISETP.GE.AND P0, PT, R11, R8, PT ;  /* 0x000000080b00720c */ /* 0x000fda0003f06270 */
[----:B------:R-:W-:Y:S05]  /*2130*/  @P0 EXIT ;  /* 0x000000000000094d */ /* 0x000fea0003800000 */
[----:B------:R-:W1:Y:S01]  /*2140*/  LDS.64 R30, [R3+0x10] ;  /* 0x00001000031e7984 */ /* 0x000e620000000a00 */
[----:B0-----:R-:W0:Y:S01]  /*2150*/  LDC.64 R12, c[0x0][0x3a0] ;  /* 0x0000e800ff0c7b82 */ /* 0x001e220000000a00 */
[----:B------:R-:W2:Y:S01]  /*2160*/  LDCU UR4, c[0x0][0x3e0] ;  /* 0x00007c00ff0477ac */ /* 0x000ea20008000800 */
[----:B------:R-:W-:Y:S01]  /*2170*/  VIMNMX R2, PT, PT, R10, -0x1, !PT ;  /* 0xffffffff0a027848 */ /* 0x000fe20007fe0100 */
[----:B------:R-:W3:Y:S01]  /*2180*/  LDS.64 R20, [R3+0x18] ;  /* 0x0000180003147984 */ /* 0x000ee20000000a00 */
[----:B------:R-:W-:Y:S01]  /*2190*/  VIMNMX R14, PT, PT, R0, -0x1, !PT ;  /* 0xffffffff000e7848 */ /* 0x000fe20007fe0100 */
[----:B------:R-:W-:Y:S02]  /*21a0*/  VIADD R42, R10, 0xffffffff ;  /* 0xffffffff0a2a7836 */ /* 0x000fe40000000000 */
[----:B------:R-:W-:Y:S01]  /*21b0*/  VIADD R2, R2, 0x1 ;  /* 0x0000000102027836 */ /* 0x000fe20000000000 */
[----:B------:R-:W4:Y:S01]  /*21c0*/  LDS.64 R22, [R3+0x20] ;  /* 0x0000200003167984 */ /* 0x000f220000000a00 */
[----:B------:R-:W-:-:S02]  /*21d0*/  VIADD R14, R14, 0x1 ;  /* 0x000000010e0e7836 */ /* 0x000fc40000000000 */
[----:B------:R-:W-:Y:S01]  /*21e0*/  VIADD R43, R10, 0x1 ;  /* 0x000000010a2b7836 */ /* 0x000fe20000000000 */
[----:B------:R5:W1:Y:S01]  /*21f0*/  LDS.128 R4, [R3] ;  /* 0x0000000003047984 */ /* 0x000a620000000c00 */
[----:B--2---:R-:W-:Y:S01]  /*2200*/  UISETP.NE.AND UP0, UPT, UR4, URZ, UPT ;  /* 0x000000ff0400728c */ /* 0x004fe2000bf05270 */
[----:B-----5:R-:W-:Y:S02]  /*2210*/  VIADD R3, R0, 0xffffffff ;  /* 0xffffffff00037836 */ /* 0x020fe40000000000 */
[----:B0-----:R-:W-:Y:S01]  /*2220*/  VIADD R35, R12, 0xffffffff ;  /* 0xffffffff0c237836 */ /* 0x001fe20000000000 */
[----:B------:R-:W-:Y:S02]  /*2230*/  ISETP.GE.AND P0, PT, R2, R12, PT ;  /* 0x0000000c0200720c */ /* 0x000fe40003f06270 */
[----:B------:R-:W-:Y:S02]  /*2240*/  ISETP.GE.AND P1, PT, R14, R13, PT ;  /* 0x0000000d0e00720c */ /* 0x000fe40003f26270 */
[----:B------:R-:W-:-:S02]  /*2250*/  IADD3 R34, PT, PT, R13, -0x1, RZ ;  /* 0xffffffff0d227810 */ /* 0x000fc40007ffe0ff */
[----:B------:R-:W-:Y:S02]  /*2260*/  SEL R44, R2, R35, !P0 ;  /* 0x00000023022c7207 */ /* 0x000fe40004000000 */
[----:B------:R-:W-:Y:S01]  /*2270*/  SEL R45, R14, R34, !P1 ;  /* 0x000000220e2d7207 */ /* 0x000fe20004800000 */
[----:B-1----:R-:W-:Y:S01]  /*2280*/  DADD R30, R30, R30 ;  /* 0x000000001e1e7229 */ /* 0x002fe2000000001e */
[----:B---34-:R-:W-:Y:S10]  /*2290*/  BRA.U !UP0, `(.L_x_23) ;  /* 0x0000002108d87547 */ /* 0x018ff4000b800000 */
[----:B------:R-:W-:Y:S01]  /*22a0*/  IABS R16, R12 ;  /* 0x0000000c00107213 */ /* 0x000fe20000000000 */
[----:B------:R-:W-:Y:S01]  /*22b0*/  VIADD R15, R10, 0x2 ;  /* 0x000000020a0f7836 */ /* 0x000fe20000000000 */
[----:B------:R-:W0:Y:S01]  /*22c0*/  LDC.64 R32, c[0x0][0x398] ;  /* 0x0000e600ff207b82 */ /* 0x000e220000000a00 */
[----:B------:R-:W-:Y:S01]  /*22d0*/  VIADD R47, R0, 0xfffffffe ;  /* 0xfffffffe002f7836 */ /* 0x000fe20000000000 */
[----:B------:R-:W1:Y:S01]  /*22e0*/  I2F.RP R14, R16 ;  /* 0x00000010000e7306 */ /* 0x000e620000209400 */
[----:B------:R-:W-:Y:S01]  /*22f0*/  VIADD R48, R10, 0xfffffffe ;  /* 0xfffffffe0a307836 */ /* 0x000fe20000000000 */
[----:B------:R-:W-:Y:S01]  /*2300*/  IABS R49, R15 ;  /* 0x0000000f00317213 */ /* 0x000fe20000000000 */
[----:B------:R-:W-:Y:S01]  /*2310*/  IMAD.IADD R52, R52, 0x1, R11 ;  /* 0x0000000134347824 */ /* 0x000fe200078e020b */
[----:B------:R-:W-:Y:S01]  /*2320*/  ISETP.GE.AND P3, PT, R15, RZ, PT ;  /* 0x000000ff0f00720c */ /* 0x000fe20003f66270 */
[----:B------:R-:W2:Y:S01]  /*2330*/  LDCU UR4, c[0x0][0x3e4] ;  /* 0x00007c80ff0477ac */ /* 0x000ea20008000800 */
[----:B------:R-:W-:-:S02]  /*2340*/  VIMNMX R47, PT, PT, RZ, R47, !PT ;  /* 0x0000002fff2f7248 */ /* 0x000fc40007fe0100 */
[----:B------:R-:W-:Y:S01]  /*2350*/  VIMNMX R51, PT, PT, RZ, R48, !PT ;  /* 0x00000030ff337248 */ /* 0x000fe20007fe0100 */
[----:B------:R-:W3:Y:S01]  /*2360*/  LDCU UR5, c[0x0][0x3e8] ;  /* 0x00007d00ff0577ac */ /* 0x000ee20008000800 */
[C---:B------:R-:W-:Y:S01]  /*2370*/  ISETP.GE.AND P1, PT, R47.reuse, R13, PT ;  /* 0x0000000d2f00720c */ /* 0x040fe20003f26270 */
[----:B------:R-:W4:Y:S03]  /*2380*/  LDCU UR8, c[0x0][0x3d4] ;  /* 0x00007a80ff0877ac */ /* 0x000f260008000800 */
[----:B------:R-:W-:Y:S01]  /*2390*/  SEL R47, R47, R34, !P1 ;  /* 0x000000222f2f7207 */ /* 0x000fe20004800000 */
[----:B-1----:R-:W1:Y:S01]  /*23a0*/  MUFU.RCP R14, R14 ;  /* 0x0000000e000e7308 */ /* 0x002e620000001000 */
[----:B------:R-:W0:Y:S01]  /*23b0*/  LDCU UR9, c[0x0][0x3cc] ;  /* 0x00007980ff0977ac */ /* 0x000e220008000800 */
[----:B------:R-:W0:Y:S02]  /*23c0*/  LDCU.64 UR12, c[0x0][0x3c0] ;  /* 0x00007800ff0c77ac */ /* 0x000e240008000a00 */
[----:B0-----:R-:W-:-:S04]  /*23d0*/  IMAD.WIDE.U32 R32, R11, 0x8, R32 ;  /* 0x000000080b207825 */ /* 0x001fc800078e0020 */
[----:B-1----:R-:W-:Y:S01]  /*23e0*/  VIADD R2, R14, 0xffffffe ;  /* 0x0ffffffe0e027836 */ /* 0x002fe20000000000 */
[----:B------:R-:W-:-:S03]  /*23f0*/  VIMNMX R14, PT, PT, R0, 0x1, !PT ;  /* 0x00000001000e7848 */ /* 0x000fc60007fe0100 */
[----:B------:R0:W1:Y:S01]  /*2400*/  F2I.FTZ.U32.TRUNC.NTZ R3, R2 ;  /* 0x0000000200037305 */ /* 0x000062000021f000 */
[----:B------:R-:W-:-:S05]  /*2410*/  VIMNMX R14, PT, PT, R14, R13, PT ;  /* 0x0000000d0e0e7248 */ /* 0x000fca0003fe0100 */
[----:B------:R-:W-:Y:S01]  /*2420*/  VIADD R53, R14, 0xffffffff ;  /* 0xffffffff0e357836 */ /* 0x000fe20000000000 */
[----:B0-----:R-:W-:Y:S01]  /*2430*/  MOV R2, RZ ;  /* 0x000000ff00027202 */ /* 0x001fe20000000f00 */
[----:B-1----:R-:W-:-:S04]  /*2440*/  IMAD.MOV R17, RZ, RZ, -R3 ;  /* 0x000000ffff117224 */ /* 0x002fc800078e0a03 */
[----:B------:R-:W-:-:S04]  /*2450*/  IMAD R17, R17, R16, RZ ;  /* 0x0000001011117224 */ /* 0x000fc800078e02ff */
[----:B------:R-:W-:Y:S01]  /*2460*/  IMAD.HI.U32 R3, R3, R17, R2 ;  /* 0x0000001103037227 */ /* 0x000fe200078e0002 */
[----:B------:R-:W-:-:S05]  /*2470*/  VIMNMX R2, PT, PT, R0, -0x2, !PT ;  /* 0xfffffffe00027848 */ /* 0x000fca0007fe0100 */
[----:B------:R-:W-:-:S04]  /*2480*/  IMAD.HI.U32 R3, R3, R49, RZ ;  /* 0x0000003103037227 */ /* 0x000fc800078e00ff */
[----:B------:R-:W-:Y:S02]  /*2490*/  IMAD.MOV R3, RZ, RZ, -R3 ;  /* 0x000000ffff037224 */ /* 0x000fe400078e0a03 */
[----:B------:R-:W-:Y:S02]  /*24a0*/  VIADD R2, R2, 0x2 ;  /* 0x0000000202027836 */ /* 0x000fe40000000000 */
[----:B------:R-:W-:Y:S01]  /*24b0*/  IMAD R49, R16, R3, R49 ;  /* 0x0000000310317224 */ /* 0x000fe200078e0231 */
[----:B------:R-:W-:-:S04]  /*24c0*/  VIMNMX R3, PT, PT, R10, 0x1, !PT ;  /* 0x000000010a037848 */ /* 0x000fc80007fe0100 */
[----:B------:R-:W-:Y:S02]  /*24d0*/  ISETP.GT.U32.AND P0, PT, R16, R49, PT ;  /* 0x000000311000720c */ /* 0x000fe40003f04070 */
[----:B------:R-:W-:-:S05]  /*24e0*/  VIMNMX R3, PT, PT, R3, R12, PT ;  /* 0x0000000c03037248 */ /* 0x000fca0003fe0100 */
[----:B------:R-:W-:-:S06]  /*24f0*/  VIADD R54, R3, 0xffffffff ;  /* 0xffffffff03367836 */ /* 0x000fcc0000000000 */
[----:B------:R-:W-:Y:S01]  /*2500*/  @!P0 IMAD.IADD R49, R49, 0x1, -R16 ;  /* 0x0000000131318824 */ /* 0x000fe200078e0a10 */
[----:B------:R-:W-:-:S04]  /*2510*/  ISETP.GE.AND P0, PT, R2, R13, PT ;  /* 0x0000000d0200720c */ /* 0x000fc80003f06270 */
[----:B------:R-:W-:Y:S02]  /*2520*/  ISETP.GT.U32.AND P2, PT, R16, R49, PT ;  /* 0x000000311000720c */ /* 0x000fe40003f44070 */
[----:B------:R-:W-:Y:S02]  /*2530*/  SEL R46, R2, R34, !P0 ;  /* 0x00000022022e7207 */ /* 0x000fe40004000000 */
[----:B------:R-:W-:Y:S02]  /*2540*/  VIMNMX R2, PT, PT, R10, -0x2, !PT ;  /* 0xfffffffe0a027848 */ /* 0x000fe40007fe0100 */
[----:B------:R-:W-:-:S03]  /*2550*/  ISETP.NE.AND P0, PT, R12, RZ, PT ;  /* 0x000000ff0c00720c */ /* 0x000fc60003f05270 */
[----:B------:R-:W-:-:S04]  /*2560*/  VIADD R2, R2, 0x2 ;  /* 0x0000000202027836 */ /* 0x000fc80000000000 */
[----:B------:R-:W-:Y:S02]  /*2570*/  @!P2 IADD3 R49, PT, PT, R49, -R16, RZ ;  /* 0x800000103131a210 */ /* 0x000fe40007ffe0ff */
[CC--:B------:R-:W-:Y:S02]  /*2580*/  ISETP.GE.AND P1, PT, R2.reuse, R12.reuse, PT ;  /* 0x0000000c0200720c */ /* 0x0c0fe40003f26270 */
[CC--:B------:R-:W-:Y:S01]  /*2590*/  ISETP.GE.AND P2, PT, R51.reuse, R12.reuse, PT ;  /* 0x0000000c3300720c */ /* 0x0c0fe20003f46270 */
[----:B------:R-:W-:Y:S01]  /*25a0*/  @!P3 IMAD.MOV R49, RZ, RZ, -R49 ;  /* 0x000000ffff31b224 */ /* 0x000fe200078e0a31 */
[-C--:B------:R-:W-:Y:S02]  /*25b0*/  SEL R50, R2, R35.reuse, !P1 ;  /* 0x0000002302327207 */ /* 0x080fe40004800000 */
[----:B------:R-:W-:Y:S02]  /*25c0*/  SEL R51, R51, R35, !P2 ;  /* 0x0000002333337207 */ /* 0x000fe40005000000 */
[----:B--234-:R-:W-:-:S07]  /*25d0*/  @!P0 LOP3.LUT R49, RZ, R12, RZ, 0x33, !PT ;  /* 0x0000000cff318212 */ /* 0x01cfce00078e33ff */
.L_x_42:
[----:B0-----:R-:W0:Y:S01]  /*25e0*/  LDC R59, c[0x0][0x3a4] ;  /* 0x0000e900ff3b7b82 */ /* 0x001e220000000800 */
[----:B------:R-:W-:Y:S01]  /*25f0*/  UISETP.NE.AND UP0, UPT, UR4, URZ, UPT ;  /* 0x000000ff0400728c */ /* 0x000fe2000bf05270 */
[----:B------:R-:W-:Y:S01]  /*2600*/  MOV R2, R44 ;  /* 0x0000002c00027202 */ /* 0x000fe20000000f00 */
[----:B------:R-:W-:Y:S02]  /*2610*/  IMAD.MOV.U32 R3, RZ, RZ, R51 ;  /* 0x000000ffff037224 */ /* 0x000fe400078e0033 */
[----:B------:R-:W-:Y:S02]  /*2620*/  IMAD.MOV.U32 R12, RZ, RZ, R54 ;  /* 0x000000ffff0c7224 */ /* 0x000fe400078e0036 */
[----:B------:R-:W-:Y:S01]  /*2630*/  IMAD.MOV.U32 R14, RZ, RZ, R50 ;  /* 0x000000ffff0e7224 */ /* 0x000fe200078e0032 */
[----:B------:R-:W1:Y:S02]  /*2640*/  LDC.64 R18, c[0x0][0x380] ;  /* 0x0000e000ff127b82 */ /* 0x000e640000000a00 */
[----:B------:R-:W-:Y:S05]  /*2650*/  BRA.U UP0, `(.L_x_24) ;  /* 0x0000000100ec7547 */ /* 0x000fea000b800000 */
[----:B------:R-:W2:Y:S01]  /*2660*/  LDC R2, c[0x0][0x3a0] ;  /* 0x0000e800ff027b82 */ /* 0x000ea20000000800 */
[----:B------:R-:W-:Y:S02]  /*2670*/  IABS R16, R42 ;  /* 0x0000002a00107213 */ /* 0x000fe40000000000 */
[----:B------:R-:W-:Y:S02]  /*2680*/  IABS R17, R43 ;  /* 0x0000002b00117213 */ /* 0x000fe40000000000 */
[----:B------:R-:W-:Y:S02]  /*2690*/  IABS R14, R48 ;  /* 0x00000030000e7213 */ /* 0x000fe40000000000 */
[----:B------:R-:W-:Y:S02]  /*26a0*/  ISETP.GE.AND P3, PT, R42, RZ, PT ;  /* 0x000000ff2a00720c */ /* 0x000fe40003f66270 */
[----:B------:R-:W-:Y:S02]  /*26b0*/  ISETP.GE.AND P5, PT, R43, RZ, PT ;  /* 0x000000ff2b00720c */ /* 0x000fe40003fa6270 */
[----:B------:R-:W-:-:S02]  /*26c0*/  SHF.R.S32.HI R25, RZ, 0x1f, R49 ;  /* 0x0000001fff197819 */ /* 0x000fc40000011431 */
[----:B--2---:R-:W-:-:S04]  /*26d0*/  IABS R24, R2 ;  /* 0x0000000200187213 */ /* 0x004fc80000000000 */
[----:B------:R-:W2:Y:S08]  /*26e0*/  I2F.RP R3, R24 ;  /* 0x0000001800037306 */ /* 0x000eb00000209400 */
[----:B--2---:R-:W2:Y:S02]  /*26f0*/  MUFU.RCP R3, R3 ;  /* 0x0000000300037308 */ /* 0x004ea40000001000 */
[----:B--2---:R-:W-:-:S06]  /*2700*/  VIADD R12, R3, 0xffffffe ;  /* 0x0ffffffe030c7836 */ /* 0x004fcc0000000000 */
[----:B------:R2:W3:Y:S02]  /*2710*/  F2I.FTZ.U32.TRUNC.NTZ R13, R12 ;  /* 0x0000000c000d7305 */ /* 0x0004e4000021f000 */
[----:B--2---:R-:W-:Y:S02]  /*2720*/  HFMA2 R12, -RZ, RZ, 0, 0 ;  /* 0x00000000ff0c7431 */ /* 0x004fe400000001ff */
[----:B---3--:R-:W-:-:S04]  /*2730*/  IMAD.MOV R15, RZ, RZ, -R13 ;  /* 0x000000ffff0f7224 */ /* 0x008fc800078e0a0d */
[----:B------:R-:W-:-:S04]  /*2740*/  IMAD R15, R15, R24, RZ ;  /* 0x000000180f0f7224 */ /* 0x000fc800078e02ff */
[----:B------:R-:W-:-:S04]  /*2750*/  IMAD.HI.U32 R13, R13, R15, R12 ;  /* 0x0000000f0d0d7227 */ /* 0x000fc800078e000c */
[----:B------:R-:W-:Y:S02]  /*2760*/  IMAD.MOV.U32 R15, RZ, RZ, R16 ;  /* 0x000000ffff0f7224 */ /* 0x000fe400078e0010 */
[----:B------:R-:W-:Y:S02]  /*2770*/  IMAD.MOV.U32 R16, RZ, RZ, R17 ;  /* 0x000000ffff107224 */ /* 0x000fe400078e0011 */
[----:B------:R-:W-:-:S04]  /*2780*/  IMAD.HI.U32 R3, R13, R14, RZ ;  /* 0x0000000e0d037227 */ /* 0x000fc800078e00ff */
[----:B------:R-:W-:-:S04]  /*2790*/  IMAD.HI.U32 R12, R13, R15, RZ ;  /* 0x0000000f0d0c7227 */ /* 0x000fc800078e00ff */
[----:B------:R-:W-:-:S04]  /*27a0*/  IMAD.HI.U32 R13, R13, R16, RZ ;  /* 0x000000100d0d7227 */ /* 0x000fc800078e00ff */
[----:B------:R-:W-:Y:S02]  /*27b0*/  IMAD.MOV R3, RZ, RZ, -R3 ;  /* 0x000000ffff037224 */ /* 0x000fe400078e0a03 */
[----:B------:R-:W-:Y:S02]  /*27c0*/  IMAD.MOV R12, RZ, RZ, -R12 ;  /* 0x000000ffff0c7224 */ /* 0x000fe400078e0a0c */
[----:B------:R-:W-:Y:S02]  /*27d0*/  IMAD.MOV R13, RZ, RZ, -R13 ;  /* 0x000000ffff0d7224 */ /* 0x000fe400078e0a0d */
[C---:B------:R-:W-:Y:S02]  /*27e0*/  IMAD R3, R24.reuse, R3, R14 ;  /* 0x0000000318037224 */ /* 0x040fe400078e020e */
[C---:B------:R-:W-:Y:S02]  /*27f0*/  IMAD R12, R24.reuse, R12, R15 ;  /* 0x0000000c180c7224 */ /* 0x040fe400078e020f */
[C---:B------:R-:W-:Y:S01]  /*2800*/  IMAD R13, R24.reuse, R13, R16 ;  /* 0x0000000d180d7224 */ /* 0x040fe200078e0210 */
[----:B------:R-:W-:-:S02]  /*2810*/  ISETP.GT.U32.AND P0, PT, R24, R3, PT ;  /* 0x000000031800720c */ /* 0x000fc40003f04070 */
[C---:B------:R-:W-:Y:S02]  /*2820*/  ISETP.GT.U32.AND P1, PT, R24.reuse, R12, PT ;  /* 0x0000000c1800720c */ /* 0x040fe40003f24070 */
[----:B------:R-:W-:Y:S02]  /*2830*/  ISETP.GT.U32.AND P2, PT, R24, R13, PT ;  /* 0x0000000d1800720c */ /* 0x000fe40003f44070 */
[----:B------:R-:W-:-:S07]  /*2840*/  LOP3.LUT R16, RZ, R2, RZ, 0x33, !PT ;  /* 0x00000002ff107212 */ /* 0x000fce00078e33ff */
[----:B------:R-:W-:Y:S02]  /*2850*/  @!P0 IADD3 R3, PT, PT, R3, -R24, RZ ;  /* 0x8000001803038210 */ /* 0x000fe40007ffe0ff */
[--C-:B------:R-:W-:Y:S01]  /*2860*/  @!P1 IMAD.IADD R12, R12, 0x1, -R24.reuse ;  /* 0x000000010c0c9824 */ /* 0x100fe200078e0a18 */
[----:B------:R-:W-:Y:S01]  /*2870*/  ISETP.GE.AND P1, PT, R48, RZ, PT ;  /* 0x000000ff3000720c */ /* 0x000fe20003f26270 */
[----:B------:R-:W-:Y:S01]  /*2880*/  @!P2 IMAD.IADD R13, R13, 0x1, -R24 ;  /* 0x000000010d0da824 */ /* 0x000fe200078e0a18 */
[C---:B------:R-:W-:Y:S02]  /*2890*/  ISETP.GT.U32.AND P0, PT, R24.reuse, R3, PT ;  /* 0x000000031800720c */ /* 0x040fe40003f04070 */
[C---:B------:R-:W-:Y:S02]  /*28a0*/  ISETP.GT.U32.AND P2, PT, R24.reuse, R12, PT ;  /* 0x0000000c1800720c */ /* 0x040fe40003f44070 */
[----:B------:R-:W-:-:S09]  /*28b0*/  ISETP.GT.U32.AND P4, PT, R24, R13, PT ;  /* 0x0000000d1800720c */ /* 0x000fd20003f84070 */
[--C-:B------:R-:W-:Y:S01]  /*28c0*/  @!P0 IMAD.IADD R3, R3, 0x1, -R24.reuse ;  /* 0x0000000103038824 */ /* 0x100fe200078e0a18 */
[----:B------:R-:W-:Y:S01]  /*28d0*/  ISETP.NE.AND P0, PT, R2, RZ, PT ;  /* 0x000000ff0200720c */ /* 0x000fe20003f05270 */
[--C-:B------:R-:W-:Y:S02]  /*28e0*/  @!P2 IMAD.IADD R12, R12, 0x1, -R24.reuse ;  /* 0x000000010c0ca824 */ /* 0x100fe400078e0a18 */
[----:B------:R-:W-:Y:S01]  /*28f0*/  @!P4 IMAD.IADD R13, R13, 0x1, -R24 ;  /* 0x000000010d0dc824 */ /* 0x000fe200078e0a18 */
[----:B------:R-:W-:Y:S01]  /*2900*/  @!P1 IADD3 R3, PT, PT, -R3, RZ, RZ ;  /* 0x000000ff03039210 */ /* 0x000fe20007ffe1ff */
[----:B------:R-:W-:Y:S01]  /*2910*/  @!P3 IMAD.MOV R12, RZ, RZ, -R12 ;  /* 0x000000ffff0cb224 */ /* 0x000fe200078e0a0c */
[----:B------:R-:W-:Y:S01]  /*2920*/  LOP3.LUT R24, R25, R2, RZ, 0xc0, !PT ;  /* 0x0000000219187212 */ /* 0x000fe200078ec0ff */
[----:B------:R-:W-:Y:S01]  /*2930*/  @!P5 IMAD.MOV R13, RZ, RZ, -R13 ;  /* 0x000000ffff0dd224 */ /* 0x000fe200078e0a0d */
[C---:B------:R-:W-:Y:S02]  /*2940*/  SEL R3, R16.reuse, R3, !P0 ;  /* 0x0000000310037207 */ /* 0x040fe40004000000 */
[----:B------:R-:W-:-:S02]  /*2950*/  SEL R14, R16, R12, !P0 ;  /* 0x0000000c100e7207 */ /* 0x000fc40004000000 */
[----:B------:R-:W-:Y:S02]  /*2960*/  SEL R16, R16, R13, !P0 ;  /* 0x0000000d10107207 */ /* 0x000fe40004000000 */
[----:B------:R-:W-:Y:S02]  /*2970*/  SHF.R.S32.HI R13, RZ, 0x1f, R3 ;  /* 0x0000001fff0d7819 */ /* 0x000fe40000011403 */
[----:B------:R-:W-:Y:S02]  /*2980*/  SHF.R.S32.HI R15, RZ, 0x1f, R14 ;  /* 0x0000001fff0f7819 */ /* 0x000fe4000001140e */
[----:B------:R-:W-:Y:S02]  /*2990*/  SHF.R.S32.HI R17, RZ, 0x1f, R16 ;  /* 0x0000001fff117819 */ /* 0x000fe40000011410 */
[-C--:B------:R-:W-:Y:S02]  /*29a0*/  LOP3.LUT R12, R13, R2.reuse, RZ, 0xc0, !PT ;  /* 0x000000020d0c7212 */ /* 0x080fe400078ec0ff */
[----:B------:R-:W-:-:S02]  /*29b0*/  LOP3.LUT R15, R15, R2, RZ, 0xc0, !PT ;  /* 0x000000020f0f7212 */ /* 0x000fc400078ec0ff */
[----:B------:R-:W-:Y:S01]  /*29c0*/  LOP3.LUT R17, R17, R2, RZ, 0xc0, !PT ;  /* 0x0000000211117212 */ /* 0x000fe200078ec0ff */
[----:B------:R-:W-:Y:S02]  /*29d0*/  IMAD.IADD R3, R3, 0x1, R12 ;  /* 0x0000000103037824 */ /* 0x000fe400078e020c */
[----:B------:R-:W-:Y:S01]  /*29e0*/  IMAD.IADD R12, R14, 0x1, R15 ;  /* 0x000000010e0c7824 */ /* 0x000fe200078e020f */
[----:B------:R-:W-:Y:S01]  /*29f0*/  IADD3 R14, PT, PT, R49, R24, RZ ;  /* 0x00000018310e7210 */ /* 0x000fe20007ffe0ff */
[----:B------:R-:W-:-:S07]  /*2a00*/  IMAD.IADD R2, R16, 0x1, R17 ;  /* 0x0000000110027824 */ /* 0x000fce00078e0211 */
.L_x_24:
[-CC-:B0-----:R-:W-:Y:S01]  /*2a10*/  IMAD R12, R12, R59.reuse, R0.reuse ;  /* 0x0000003b0c0c7224 */ /* 0x181fe200078e0200 */
[----:B------:R-:W0:Y:S01]  /*2a20*/  LDC R41, c[0x0][0x3ac] ;  /* 0x0000eb00ff297b82 */ /* 0x000e220000000800 */
[----:B------:R-:W-:Y:S02]  /*2a30*/  IMAD R2, R2, R59, R0 ;  /* 0x0000003b02027224 */ /* 0x000fe400078e0200 */
[C-C-:B------:R-:W-:Y:S02]  /*2a40*/  IMAD R13, R8.reuse, R12, R11.reuse ;  /* 0x0000000c080d7224 */ /* 0x140fe400078e020b */
[----:B------:R-:W-:Y:S02]  /*2a50*/  IMAD R29, R8, R2, R11 ;  /* 0x00000002081d7224 */ /* 0x000fe400078e020b */
[----:B-1----:R-:W-:-:S04]  /*2a60*/  IMAD.WIDE R34, R52, 0x8, R18 ;  /* 0x0000000834227825 */ /* 0x002fc800078e0212 */
[--C-:B------:R-:W-:Y:S02]  /*2a70*/  IMAD.WIDE R12, R13, 0x8, R18.reuse ;  /* 0x000000080d0c7825 */ /* 0x100fe400078e0212 */
[----:B------:R-:W2:Y:S02]  /*2a80*/  LDG.E.64.CONSTANT R34, desc[UR6][R34.64] ;  /* 0x0000000622227981 */ /* 0x000ea4000c1e9b00 */
[----:B------:R-:W-:Y:S02]  /*2a90*/  IMAD.WIDE R28, R29, 0x8, R18 ;  /* 0x000000081d1c7825 */ /* 0x000fe400078e0212 */
[----:B------:R-:W2:Y:S04]  /*2aa0*/  LDG.E.64.CONSTANT R12, desc[UR6][R12.64] ;  /* 0x000000060c0c7981 */ /* 0x000ea8000c1e9b00 */
[----:B------:R-:W3:Y:S01]  /*2ab0*/  LDG.E.64.CONSTANT R28, desc[UR6][R28.64] ;  /* 0x000000061c1c7981 */ /* 0x000ee2000c1e9b00 */
[----:B------:R-:W-:-:S04]  /*2ac0*/  IMAD R2, R14, R59, R0 ;  /* 0x0000003b0e027224 */ /* 0x000fc800078e0200 */
[----:B------:R-:W-:Y:S02]  /*2ad0*/  IMAD R15, R8, R2, R11 ;  /* 0x00000002080f7224 */ /* 0x000fe400078e020b */
[----:B------:R-:W-:Y:S02]  /*2ae0*/  IMAD R14, R3, R59, R0 ;  /* 0x0000003b030e7224 */ /* 0x000fe400078e0200 */
[----:B------:R-:W-:-:S06]  /*2af0*/  IMAD.WIDE R2, R15, 0x8, R18 ;  /* 0x000000080f027825 */ /* 0x000fcc00078e0212 */
[----:B------:R-:W4:Y:S01]  /*2b00*/  LDG.E.64.CONSTANT R2, desc[UR6][R2.64] ;  /* 0x0000000602027981 */ /* 0x000f22000c1e9b00 */
[----:B------:R-:W-:-:S04]  /*2b10*/  IMAD R17, R8, R14, R11 ;  /* 0x0000000e08117224 */ /* 0x000fc800078e020b */
[----:B------:R-:W-:-:S06]  /*2b20*/  IMAD.WIDE R16, R17, 0x8, R18 ;  /* 0x0000000811107825 */ /* 0x000fcc00078e0212 */
[----:B------:R-:W5:Y:S01]  /*2b30*/  LDG.E.64.CONSTANT R16, desc[UR6][R16.64] ;  /* 0x0000000610107981 */ /* 0x000f62000c1e9b00 */
[----:B0-----:R-:W-:-:S04]  /*2b40*/  IABS R24, R41 ;  /* 0x0000002900187213 */ /* 0x001fc80000000000 */
[----:B------:R-:W0:Y:S08]  /*2b50*/  I2F.RP R25, R24 ;  /* 0x0000001800197306 */ /* 0x000e300000209400 */
[----:B0-----:R-:W0:Y:S02]  /*2b60*/  MUFU.RCP R25, R25 ;  /* 0x0000001900197308 */ /* 0x001e240000001000 */
[----:B0-----:R-:W-:-:S06]  /*2b70*/  VIADD R55, R25, 0xffffffe ;  /* 0x0ffffffe19377836 */ /* 0x001fcc0000000000 */
[----:B------:R-:W0:Y:S01]  /*2b80*/  F2I.FTZ.U32.TRUNC.NTZ R15, R55 ;  /* 0x00000037000f7305 */ /* 0x000e22000021f000 */
[----:B------:R-:W-:Y:S01]  /*2b90*/  IMAD.MOV.U32 R14, RZ, RZ, RZ ;  /* 0x000000ffff0e7224 */ /* 0x000fe200078e00ff */
[----:B------:R-:W-:Y:S01]  /*2ba0*/  IABS R25, R11 ;  /* 0x0000000b00197213 */ /* 0x000fe20000000000 */
[----:B------:R-:W-:Y:S01]  /*2bb0*/  BSSY.RECONVERGENT B0, `(.L_x_25) ;  /* 0x000003d000007945 */ /* 0x000fe20003800200 */
[C---:B--2---:R-:W-:Y:S02]  /*2bc0*/  DADD R26, R34.reuse, -R12 ;  /* 0x00000000221a7229 */ /* 0x044fe4000000080c */
[----:B---3--:R-:W-:-:S08]  /*2bd0*/  DADD R36, -R34, R28 ;  /* 0x0000000022247229 */ /* 0x008fd0000000011c */
[----:B------:R-:W-:-:S08]  /*2be0*/  DMUL R38, R26, R36 ;  /* 0x000000241a267228 */ /* 0x000fd00000000000 */
[----:B------:R-:W-:Y:S01]  /*2bf0*/  DSETP.GTU.AND P2, PT, R38, RZ, PT ;  /* 0x000000ff2600722a */ /* 0x000fe20003f4c000 */
[----:B0-----:R-:W-:-:S04]  /*2c00*/  IMAD.MOV R39, RZ, RZ, -R15 ;  /* 0x000000ffff277224 */ /* 0x001fc800078e0a0f */
[----:B------:R-:W-:-:S04]  /*2c10*/  IMAD R39, R39, R24, RZ ;  /* 0x0000001827277224 */ /* 0x000fc800078e02ff */
[----:B------:R-:W-:-:S05]  /*2c20*/  IMAD.HI.U32 R40, R15, R39, R14 ;  /* 0x000000270f287227 */ /* 0x000fca00078e000e */
[----:B------:R-:W-:Y:S02]  /*2c30*/  @P2 DADD R38, -RZ, -R26 ;  /* 0x00000000ff262229 */ /* 0x000fe4000000091a */
[----:B------:R-:W-:Y:S02]  /*2c40*/  @P2 DADD R14, -RZ, -R36 ;  /* 0x00000000ff0e2229 */ /* 0x000fe40000000924 */
[----:B------:R-:W-:Y:S02]  /*2c50*/  @P2 DSETP.GEU.AND P0, PT, R26, RZ, PT ;  /* 0x000000ff1a00222a */ /* 0x000fe40003f0e000 */
[----:B------:R-:W-:-:S04]  /*2c60*/  @P2 DSETP.GEU.AND P1, PT, R36, RZ, PT ;  /* 0x000000ff2400222a */ /* 0x000fc80003f2e000 */
[----:B------:R-:W-:Y:S02]  /*2c70*/  @P2 FSEL R38, R38, R26, !P0 ;  /* 0x0000001a26262208 */ /* 0x000fe40004000000 */
[----:B------:R-:W-:Y:S02]  /*2c80*/  @P2 FSEL R39, R39, R27, !P0 ;  /* 0x0000001b27272208 */ /* 0x000fe40004000000 */
[----:B------:R-:W-:Y:S02]  /*2c90*/  @P2 FSEL R14, R14, R36, !P1 ;  /* 0x000000240e0e2208 */ /* 0x000fe40004800000 */
[----:B------:R-:W-:-:S06]  /*2ca0*/  @P2 FSEL R15, R15, R37, !P1 ;  /* 0x000000250f0f2208 */ /* 0x000fcc0004800000 */
[----:B------:R-:W-:-:S06]  /*2cb0*/  @P2 DSETP.GEU.AND P0, PT, R38, R14, PT ;  /* 0x0000000e2600222a */ /* 0x000fcc0003f0e000 */
[----:B------:R-:W-:Y:S02]  /*2cc0*/  @P2 FSEL R38, R38, R14, !P0 ;  /* 0x0000000e26262208 */ /* 0x000fe40004000000 */
[----:B------:R-:W-:Y:S01]  /*2cd0*/  @P2 FSEL R39, R39, R15, !P0 ;  /* 0x0000000f27272208 */ /* 0x000fe20004000000 */
[----:B------:R-:W-:Y:S01]  /*2ce0*/  IMAD.HI.U32 R40, R40, R25, RZ ;  /* 0x0000001928287227 */ /* 0x000fe200078e00ff */
[----:B------:R-:W-:-:S04]  /*2cf0*/  @P2 DSETP.GT.AND P0, PT, R26, RZ, PT ;  /* 0x000000ff1a00222a */ /* 0x000fc80003f04000 */
[----:B------:R-:W-:Y:S01]  /*2d00*/  @P2 DADD R14, -RZ, -R38 ;  /* 0x00000000ff0e2229 */ /* 0x000fe20000000926 */
[----:B------:R-:W-:Y:S01]  /*2d10*/  IMAD.MOV R55, RZ, RZ, -R40 ;  /* 0x000000ffff377224 */ /* 0x000fe200078e0a28 */
[----:B----4-:R-:W-:-:S03]  /*2d20*/  DADD R2, -R28, R2 ;  /* 0x000000001c027229 */ /* 0x010fc60000000102 */
[----:B------:R-:W-:-:S05]  /*2d30*/  IMAD R25, R24, R55, R25 ;  /* 0x0000003718197224 */ /* 0x000fca00078e0219 */
[----:B------:R-:W-:Y:S02]  /*2d40*/  @P2 FSEL R14, R38, R14, P0 ;  /* 0x0000000e260e2208 */ /* 0x000fe40000000000 */
[----:B------:R-:W-:Y:S02]  /*2d50*/  @P2 FSEL R15, R39, R15, P0 ;  /* 0x0000000f270f2208 */ /* 0x000fe40000000000 */
[----:B------:R-:W-:Y:S02]  /*2d60*/  CS2R R38, SRZ ;  /* 0x0000000000267805 */ /* 0x000fe4000001ff00 */
[----:B------:R-:W-:Y:S02]  /*2d70*/  ISETP.GT.U32.AND P1, PT, R24, R25, PT ;  /* 0x000000191800720c */ /* 0x000fe40003f24070 */
[----:B------:R-:W-:Y:S02]  /*2d80*/  @P2 DMUL R38, R14, 0.5 ;  /* 0x3fe000000e262828 */ /* 0x000fe40000000000 */
[----:B------:R-:W-:-:S02]  /*2d90*/  DMUL R14, R36, R2 ;  /* 0x00000002240e7228 */ /* 0x000fc40000000000 */
[----:B-----5:R-:W-:-:S07]  /*2da0*/  DADD R16, -R16, R12 ;  /* 0x0000000010107229 */ /* 0x020fce000000010c */
[----:B------:R-:W-:Y:S01]  /*2db0*/  @!P1 IMAD.IADD R25, R25, 0x1, -R24 ;  /* 0x0000000119199824 */ /* 0x000fe200078e0a18 */
[----:B------:R-:W-:Y:S01]  /*2dc0*/  DSETP.GTU.AND P4, PT, R14, RZ, PT ;  /* 0x000000ff0e00722a */ /* 0x000fe20003f8c000 */
[----:B------:R-:W0:Y:S03]  /*2dd0*/  LDC.64 R14, c[0x0][0x390] ;  /* 0x0000e400ff0e7b82 */ /* 0x000e260000000a00 */
[----:B------:R-:W-:Y:S01]  /*2de0*/  ISETP.GE.U32.AND P3, PT, R25, R24, PT ;  /* 0x000000181900720c */ /* 0x000fe20003f66070 */
[----:B------:R-:W-:Y:S01]  /*2df0*/  DMUL R24, R26, R16 ;  /* 0x000000101a187228 */ /* 0x000fe20000000000 */
[----:B------:R-:W-:-:S07]  /*2e00*/  @!P1 IADD3 R40, PT, PT, R40, 0x1, RZ ;  /* 0x0000000128289810 */ /* 0x000fce0007ffe0ff */
[----:B------:R-:W-:Y:S01]  /*2e10*/  DSETP.GTU.AND P0, PT, R24, RZ, PT ;  /* 0x000000ff1800722a */ /* 0x000fe20003f0c000 */
[----:B------:R-:W-:Y:S02]  /*2e20*/  LOP3.LUT R24, R11, R41, RZ, 0x3c, !PT ;  /* 0x000000290b187212 */ /* 0x000fe400078e3cff */
[----:B------:R-:W-:Y:S01]  /*2e30*/  ISETP.NE.AND P1, PT, R41, RZ, PT ;  /* 0x000000ff2900720c */ /* 0x000fe20003f25270 */
[----:B------:R-:W-:Y:S01]  /*2e40*/  @P3 VIADD R40, R40, 0x1 ;  /* 0x0000000128283836 */ /* 0x000fe20000000000 */
[----:B------:R-:W-:Y:S02]  /*2e50*/  ISETP.GE.AND P2, PT, R24, RZ, PT ;  /* 0x000000ff1800720c */ /* 0x000fe40003f46270 */
[----:B------:R-:W-:Y:S01]  /*2e60*/  CS2R R24, SRZ ;  /* 0x0000000000187805 */ /* 0x000fe2000001ff00 */
[----:B------:R-:W-:Y:S10]  /*2e70*/  @!P4 BRA `(.L_x_26) ;  /* 0x000000000040c947 */ /* 0x000ff40003800000 */
[----:B------:R-:W-:Y:S02]  /*2e80*/  DADD R24, -RZ, -R36 ;  /* 0x00000000ff187229 */ /* 0x000fe40000000924 */
[----:B------:R-:W-:Y:S02]  /*2e90*/  DADD R56, -RZ, -R2 ;  /* 0x00000000ff387229 */ /* 0x000fe40000000902 */
[----:B------:R-:W-:Y:S02]  /*2ea0*/  DSETP.GEU.AND P4, PT, R36, RZ, PT ;  /* 0x000000ff2400722a */ /* 0x000fe40003f8e000 */
[----:B------:R-:W-:-:S04]  /*2eb0*/  DSETP.GEU.AND P3, PT, R2, RZ, PT ;  /* 0x000000ff0200722a */ /* 0x000fc80003f6e000 */
[----:B------:R-:W-:Y:S02]  /*2ec0*/  FSEL R24, R24, R36, !P4 ;  /* 0x0000002418187208 */ /* 0x000fe40006000000 */
[----:B------:R-:W-:Y:S02]  /*2ed0*/  FSEL R25, R25, R37, !P4 ;  /* 0x0000002519197208 */ /* 0x000fe40006000000 */
[----:B------:R-:W-:Y:S02]  /*2ee0*/  FSEL R2, R56, R2, !P3 ;  /* 0x0000000238027208 */ /* 0x000fe40005800000 */
[----:B------:R-:W-:Y:S01]  /*2ef0*/  FSEL R3, R57, R3, !P3 ;  /* 0x0000000339037208 */ /* 0x000fe20005800000 */
[----:B------:R-:W-:-:S05]  /*2f00*/  DSETP.GT.AND P3, PT, R36, RZ, PT ;  /* 0x000000ff2400722a */ /* 0x000fca0003f64000 */
[----:B------:R-:W-:-:S06]  /*2f10*/  DSETP.GEU.AND P4, PT, R24, R2, PT ;  /* 0x000000021800722a */ /* 0x000fcc0003f8e000 */
[----:B------:R-:W-:Y:S02]  /*2f20*/  FSEL R24, R24, R2, !P4 ;  /* 0x0000000218187208 */ /* 0x000fe40006000000 */
[----:B------:R-:W-:-:S06]  /*2f30*/  FSEL R25, R25, R3, !P4 ;  /* 0x0000000319197208 */ /* 0x000fcc0006000000 */
[----:B------:R-:W-:-:S10]  /*2f40*/  DADD R2, -RZ, -R24 ;  /* 0x00000000ff027229 */ /* 0x000fd40000000918 */
[----:B------:R-:W-:Y:S02]  /*2f50*/  FSEL R24, R24, R2, P3 ;  /* 0x0000000218187208 */ /* 0x000fe40001800000 */
[----:B------:R-:W-:-:S06]  /*2f60*/  FSEL R25, R25, R3, P3 ;  /* 0x0000000319197208 */ /* 0x000fcc0001800000 */
[----:B------:R-:W-:-:S11]  /*2f70*/  DMUL R24, R24, 0.5 ;  /* 0x3fe0000018187828 */ /* 0x000fd60000000000 */
.L_x_26:
[----:B------:R-:W-:Y:S05]  /*2f80*/  BSYNC.RECONVERGENT B0 ;  /* 0x0000000000007941 */ /* 0x000fea0003800200 */
.L_x_25:
[----:B------:R-:W-:Y:S01]  /*2f90*/  BSSY.RECONVERGENT B0, `(.L_x_27) ;  /* 0x0000014000007945 */ /* 0x000fe20003800200 */
[----:B------:R-:W-:Y:S01]  /*2fa0*/  @!P2 IMAD.MOV R40, RZ, RZ, -R40 ;  /* 0x000000ffff28a224 */ /* 0x000fe200078e0a28 */
[----:B------:R-:W-:Y:S02]  /*2fb0*/  CS2R R2, SRZ ;  /* 0x0000000000027805 */ /* 0x000fe4000001ff00 */
[----:B------:R-:W-:Y:S05]  /*2fc0*/  @!P0 BRA `(.L_x_28) ;  /* 0x0000000000408947 */ /* 0x000fea0003800000 */
[----:B------:R-:W-:Y:S02]  /*2fd0*/  DADD R2, -RZ, -R26 ;  /* 0x00000000ff027229 */ /* 0x000fe4000000091a */
[----:B------:R-:W-:Y:S02]  /*2fe0*/  DADD R36, -RZ, -R16 ;  /* 0x00000000ff247229 */ /* 0x000fe40000000910 */
[----:B------:R-:W-:Y:S02]  /*2ff0*/  DSETP.GEU.AND P2, PT, R26, RZ, PT ;  /* 0x000000ff1a00722a */ /* 0x000fe40003f4e000 */
[----:B------:R-:W-:-:S04]  /*3000*/  DSETP.GEU.AND P0, PT, R16, RZ, PT ;  /* 0x000000ff1000722a */ /* 0x000fc80003f0e000 */
[----:B------:R-:W-:Y:S02]  /*3010*/  FSEL R2, R2, R26, !P2 ;  /* 0x0000001a02027208 */ /* 0x000fe40005000000 */
[----:B------:R-:W-:Y:S02]  /*3020*/  FSEL R3, R3, R27, !P2 ;  /* 0x0000001b03037208 */ /* 0x000fe40005000000 */
[----:B------:R-:W-:Y:S02]  /*3030*/  FSEL R26, R36, R16, !P0 ;  /* 0x00000010241a7208 */ /* 0x000fe40004000000 */
[----:B------:R-:W-:-:S06]  /*3040*/  FSEL R27, R37, R17, !P0 ;  /* 0x00000011251b7208 */ /* 0x000fcc0004000000 */
[----:B------:R-:W-:-:S06]  /*3050*/  DSETP.GEU.AND P0, PT, R26, R2, PT ;  /* 0x000000021a00722a */ /* 0x000fcc0003f0e000 */
[----:B------:R-:W-:Y:S02]  /*3060*/  FSEL R26, R26, R2, !P0 ;  /* 0x000000021a1a7208 */ /* 0x000fe40004000000 */
[----:B------:R-:W-:Y:S01]  /*3070*/  FSEL R27, R27, R3, !P0 ;  /* 0x000000031b1b7208 */ /* 0x000fe20004000000 */
[----:B------:R-:W-:-:S05]  /*3080*/  DSETP.GT.AND P0, PT, R16, RZ, PT ;  /* 0x000000ff1000722a */ /* 0x000fca0003f04000 */
[----:B------:R-:W-:-:S10]  /*3090*/  DADD R2, -RZ, -R26 ;  /* 0x00000000ff027229 */ /* 0x000fd4000000091a */
[----:B------:R-:W-:Y:S02]  /*30a0*/  FSEL R2, R26, R2, P0 ;  /* 0x000000021a027208 */ /* 0x000fe40000000000 */
[----:B------:R-:W-:-:S06]  /*30b0*/  FSEL R3, R27, R3, P0 ;  /* 0x000000031b037208 */ /* 0x000fcc0000000000 */
[----:B------:R-:W-:-:S11]  /*30c0*/  DMUL R2, R2, 0.5 ;  /* 0x3fe0000002027828 */ /* 0x000fd60000000000 */
.L_x_28:
[----:B------:R-:W-:Y:S05]  /*30d0*/  BSYNC.RECONVERGENT B0 ;  /* 0x0000000000007941 */ /* 0x000fea0003800200 */
.L_x_27:
[----:B------:R-:W-:Y:S01]  /*30e0*/  UISETP.NE.AND UP0, UPT, UR5, URZ, UPT ;  /* 0x000000ff0500728c */ /* 0x000fe2000bf05270 */
[----:B------:R-:W-:Y:S01]  /*30f0*/  @!P1 LOP3.LUT R40, RZ, R41, RZ, 0x33, !PT ;  /* 0x00000029ff289212 */ /* 0x000fe200078e33ff */
[----:B------:R-:W-:Y:S01]  /*3100*/  IMAD.MOV.U32 R16, RZ, RZ, R45 ;  /* 0x000000ffff107224 */ /* 0x000fe200078e002d */
[----:B------:R-:W-:Y:S01]  /*3110*/  MOV R57, R46 ;  /* 0x0000002e00397202 */ /* 0x000fe20000000f00 */
[----:B------:R-:W-:Y:S02]  /*3120*/  IMAD.MOV.U32 R55, RZ, RZ, R47 ;  /* 0x000000ffff377224 */ /* 0x000fe400078e002f */
[----:B------:R-:W-:Y:S02]  /*3130*/  IMAD.MOV.U32 R17, RZ, RZ, R53 ;  /* 0x000000ffff117224 */ /* 0x000fe400078e0035 */
[----:B0-----:R-:W-:Y:S01]  /*3140*/  IMAD.WIDE R36, R40, 0x8, R14 ;  /* 0x0000000828247825 */ /* 0x001fe200078e020e */
[----:B------:R-:W-:Y:S06]  /*3150*/  BRA.U UP0, `(.L_x_29) ;  /* 0x0000000500207547 */ /* 0x000fec000b800000 */
[----:B------:R-:W-:Y:S01]  /*3160*/  IABS R16, R59 ;  /* 0x0000003b00107213 */ /* 0x000fe20000000000 */
[C---:B------:R-:W-:Y:S01]  /*3170*/  VIADD R26, R0.reuse, 0xfffffffe ;  /* 0xfffffffe001a7836 */ /* 0x040fe20000000000 */
[----:B------:R-:W-:Y:S01]  /*3180*/  IADD3 R57, PT, PT, R0, 0x1, RZ ;  /* 0x0000000100397810 */ /* 0x000fe20007ffe0ff */
[----:B------:R-:W-:Y:S01]  /*3190*/  IMAD.MOV.U32 R14, RZ, RZ, RZ ;  /* 0x000000ffff0e7224 */ /* 0x000fe200078e00ff */
[----:B------:R-:W0:Y:S02]  /*31a0*/  I2F.RP R27, R16 ;  /* 0x00000010001b7306 */ /* 0x000e240000209400 */
[----:B------:R-:W-:Y:S02]  /*31b0*/  IABS R55, R26 ;  /* 0x0000001a00377213 */ /* 0x000fe40000000000 */
[----:B------:R-:W-:Y:S02]  /*31c0*/  ISETP.GE.AND P0, PT, R26, RZ, PT ;  /* 0x000000ff1a00720c */ /* 0x000fe40003f06270 */
[----:B------:R-:W-:-:S02]  /*31d0*/  IABS R26, R57 ;  /* 0x00000039001a7213 */ /* 0x000fc40000000000 */
[----:B------:R-:W-:Y:S01]  /*31e0*/  ISETP.GE.AND P5, PT, R57, RZ, PT ;  /* 0x000000ff3900720c */ /* 0x000fe20003fa6270 */
[----:B0-----:R-:W0:Y:S02]  /*31f0*/  MUFU.RCP R27, R27 ;  /* 0x0000001b001b7308 */ /* 0x001e240000001000 */
[----:B0-----:R-:W-:-:S06]  /*3200*/  VIADD R15, R27, 0xffffffe ;  /* 0x0ffffffe1b0f7836 */ /* 0x001fcc0000000000 */
[----:B------:R-:W0:Y:S02]  /*3210*/  F2I.FTZ.U32.TRUNC.NTZ R15, R15 ;  /* 0x0000000f000f7305 */ /* 0x000e24000021f000 */
[----:B0-----:R-:W-:-:S04]  /*3220*/  IMAD.MOV R17, RZ, RZ, -R15 ;  /* 0x000000ffff117224 */ /* 0x001fc800078e0a0f */
[----:B------:R-:W-:-:S04]  /*3230*/  IMAD R17, R17, R16, RZ ;  /* 0x0000001011117224 */ /* 0x000fc800078e02ff */
[----:B------:R-:W-:-:S04]  /*3240*/  IMAD.HI.U32 R17, R15, R17, R14 ;  /* 0x000000110f117227 */ /* 0x000fc800078e000e */
[----:B------:R-:W-:Y:S02]  /*3250*/  VIADD R14, R0, 0xffffffff ;  /* 0xffffffff000e7836 */ /* 0x000fe40000000000 */
[----:B------:R-:W-:-:S03]  /*3260*/  IMAD.HI.U32 R15, R17, R55, RZ ;  /* 0x00000037110f7227 */ /* 0x000fc600078e00ff */
[----:B------:R-:W-:Y:S01]  /*3270*/  IABS R27, R14 ;  /* 0x0000000e001b7213 */ /* 0x000fe20000000000 */
[----:B------:R-:W-:Y:S02]  /*3280*/  IMAD.MOV R15, RZ, RZ, -R15 ;  /* 0x000000ffff0f7224 */ /* 0x000fe400078e0a0f */
[----:B------:R-:W-:-:S04]  /*3290*/  IMAD.HI.U32 R56, R17, R26, RZ ;  /* 0x0000001a11387227 */ /* 0x000fc800078e00ff */
[----:B------:R-:W-:Y:S02]  /*32a0*/  IMAD R15, R16, R15, R55 ;  /* 0x0000000f100f7224 */ /* 0x000fe400078e0237 */
[----:B------:R-:W-:-:S03]  /*32b0*/  IMAD.HI.U32 R55, R17, R27, RZ ;  /* 0x0000001b11377227 */ /* 0x000fc600078e00ff */
[----:B------:R-:W-:Y:S01]  /*32c0*/  ISETP.GT.U32.AND P1, PT, R16, R15, PT ;  /* 0x0000000f1000720c */ /* 0x000fe20003f24070 */
[----:B------:R-:W-:Y:S02]  /*32d0*/  IMAD.MOV R55, RZ, RZ, -R55 ;  /* 0x000000ffff377224 */ /* 0x000fe400078e0a37 */
[----:B------:R-:W-:Y:S02]  /*32e0*/  IMAD.MOV R61, RZ, RZ, -R56 ;  /* 0x000000ffff3d7224 */ /* 0x000fe400078e0a38 */
[----:B------:R-:W-:Y:S02]  /*32f0*/  VIADD R56, R0, 0x2 ;  /* 0x0000000200387836 */ /* 0x000fe40000000000 */
[C---:B------:R-:W-:Y:S02]  /*3300*/  IMAD R27, R16.reuse, R55, R27 ;  /* 0x00000037101b7224 */ /* 0x040fe400078e021b */
[----:B------:R-:W-:Y:S01]  /*3310*/  IMAD R55, R16, R61, R26 ;  /* 0x0000003d10377224 */ /* 0x000fe200078e021a */
[----:B------:R-:W-:-:S02]  /*3320*/  IABS R26, R56 ;  /* 0x00000038001a7213 */ /* 0x000fc40000000000 */
[C---:B------:R-:W-:Y:S02]  /*3330*/  ISETP.GT.U32.AND P2, PT, R16.reuse, R27, PT ;  /* 0x0000001b1000720c */ /* 0x040fe40003f44070 */
[----:B------:R-:W-:Y:S01]  /*3340*/  ISETP.GT.U32.AND P3, PT, R16, R55, PT ;  /* 0x000000371000720c */ /* 0x000fe20003f64070 */
[----:B------:R-:W-:Y:S01]  /*3350*/  IMAD.HI.U32 R17, R17, R26, RZ ;  /* 0x0000001a11117227 */ /* 0x000fe200078e00ff */
[----:B------:R-:W-:-:S03]  /*3360*/  @!P1 IADD3 R15, PT, PT, R15, -R16, RZ ;  /* 0x800000100f0f9210 */ /* 0x000fc60007ffe0ff */
[----:B------:R-:W-:Y:S01]  /*3370*/  IMAD.MOV R17, RZ, RZ, -R17 ;  /* 0x000000ffff117224 */ /* 0x000fe200078e0a11 */
[----:B------:R-:W-:-:S03]  /*3380*/  ISETP.GT.U32.AND P6, PT, R16, R15, PT ;  /* 0x0000000f1000720c */ /* 0x000fc60003fc4070 */
[C---:B------:R-:W-:Y:S02]  /*3390*/  IMAD R17, R16.reuse, R17, R26 ;  /* 0x0000001110117224 */ /* 0x040fe400078e021a */
[--C-:B------:R-:W-:Y:S02]  /*33a0*/  @!P2 IMAD.IADD R27, R27, 0x1, -R16.reuse ;  /* 0x000000011b1ba824 */ /* 0x100fe400078e0a10 */
[--C-:B------:R-:W-:Y:S01]  /*33b0*/  @!P3 IMAD.IADD R55, R55, 0x1, -R16.reuse ;  /* 0x000000013737b824 */ /* 0x100fe200078e0a10 */
[C---:B------:R-:W-:Y:S02]  /*33c0*/  ISETP.GT.U32.AND P4, PT, R16.reuse, R17, PT ;  /* 0x000000111000720c */ /* 0x040fe40003f84070 */
[C---:B------:R-:W-:Y:S02]  /*33d0*/  ISETP.GT.U32.AND P1, PT, R16.reuse, R27, PT ;  /* 0x0000001b1000720c */ /* 0x040fe40003f24070 */
[----:B------:R-:W-:Y:S01]  /*33e0*/  ISETP.GT.U32.AND P2, PT, R16, R55, PT ;  /* 0x000000371000720c */ /* 0x000fe20003f44070 */
[----:B------:R-:W-:Y:S01]  /*33f0*/  @!P6 IMAD.IADD R15, R15, 0x1, -R16 ;  /* 0x000000010f0fe824 */ /* 0x000fe200078e0a10 */
[----:B------:R-:W-:-:S03]  /*3400*/  ISETP.GE.AND P6, PT, R56, RZ, PT ;  /* 0x000000ff3800720c */ /* 0x000fc60003fc6270 */
[----:B------:R-:W-:-:S04]  /*3410*/  @!P0 IMAD.MOV R15, RZ, RZ, -R15 ;  /* 0x000000ffff0f8224 */ /* 0x000fc800078e0a0f */
[--C-:B------:R-:W-:Y:S01]  /*3420*/  @!P4 IMAD.IADD R17, R17, 0x1, -R16.reuse ;  /* 0x000000011111c824 */ /* 0x100fe200078e0a10 */
[----:B------:R-:W-:Y:S01]  /*3430*/  ISETP.GE.AND P4, PT, R14, RZ, PT ;  /* 0x000000ff0e00720c */ /* 0x000fe20003f86270 */
[----:B------:R-:W-:Y:S01]  /*3440*/  @!P1 IMAD.IADD R27, R27, 0x1, -R16 ;  /* 0x000000011b1b9824 */ /* 0x000fe200078e0a10 */
[----:B------:R-:W-:Y:S02]  /*3450*/  ISETP.NE.AND P1, PT, R59, RZ, PT ;  /* 0x000000ff3b00720c */ /* 0x000fe40003f25270 */
[----:B------:R-:W-:Y:S02]  /*3460*/  ISETP.GT.U32.AND P3, PT, R16, R17, PT ;  /* 0x000000111000720c */ /* 0x000fe40003f64070 */
[----:B------:R-:W-:-:S05]  /*3470*/  @!P2 IADD3 R55, PT, PT, R55, -R16, RZ ;  /* 0x800000103737a210 */ /* 0x000fca0007ffe0ff */
[----:B------:R-:W-:Y:S02]  /*3480*/  @!P5 IMAD.MOV R55, RZ, RZ, -R55 ;  /* 0x000000ffff37d224 */ /* 0x000fe400078e0a37 */
[----:B------:R-:W-:-:S04]  /*3490*/  @!P4 IMAD.MOV R27, RZ, RZ, -R27 ;  /* 0x000000ffff1bc224 */ /* 0x000fc800078e0a1b */
[----:B------:R-:W-:Y:S01]  /*34a0*/  @!P3 IMAD.IADD R17, R17, 0x1, -R16 ;  /* 0x000000011111b824 */ /* 0x000fe200078e0a10 */
[----:B------:R-:W-:-:S03]  /*34b0*/  LOP3.LUT R16, RZ, R59, RZ, 0x33, !PT ;  /* 0x0000003bff107212 */ /* 0x000fc600078e33ff */
[----:B------:R-:W-:Y:S01]  /*34c0*/  IMAD.MOV.U32 R57, RZ, RZ, R17 ;  /* 0x000000ffff397224 */ /* 0x000fe200078e0011 */
[C---:B------:R-:W-:Y:S02]  /*34d0*/  SEL R15, R16.reuse, R15, !P1 ;  /* 0x0000000f100f7207 */ /* 0x040fe40004800000 */
[C---:B------:R-:W-:Y:S02]  /*34e0*/  SEL R17, R16.reuse, R27, !P1 ;  /* 0x0000001b10117207 */ /* 0x040fe40004800000 */
[----:B------:R-:W-:Y:S02]  /*34f0*/  @!P6 IADD3 R57, PT, PT, -R57, RZ, RZ ;  /* 0x000000ff3939e210 */ /* 0x000fe40007ffe1ff */
[C---:B------:R-:W-:Y:S02]  /*3500*/  SEL R14, R16.reuse, R55, !P1 ;  /* 0x00000037100e7207 */ /* 0x040fe40004800000 */
[----:B------:R-:W-:Y:S02]  /*3510*/  SEL R57, R16, R57, !P1 ;  /* 0x0000003910397207 */ /* 0x000fe40004800000 */
[----:B------:R-:W-:-:S02]  /*3520*/  SHF.R.S32.HI R16, RZ, 0x1f, R15 ;  /* 0x0000001fff107819 */ /* 0x000fc4000001140f */
[----:B------:R-:W-:Y:S02]  /*3530*/  SHF.R.S32.HI R26, RZ, 0x1f, R17 ;  /* 0x0000001fff1a7819 */ /* 0x000fe40000011411 */
[-C--:B------:R-:W-:Y:S02]  /*3540*/  LOP3.LUT R16, R16, R59.reuse, RZ, 0xc0, !PT ;  /* 0x0000003b10107212 */ /* 0x080fe400078ec0ff */
[----:B------:R-:W-:-:S03]  /*3550*/  LOP3.LUT R26, R26, R59, RZ, 0xc0, !PT ;  /* 0x0000003b1a1a7212 */ /* 0x000fc600078ec0ff */
[----:B------:R-:W-:Y:S01]  /*3560*/  IMAD.IADD R55, R15, 0x1, R16 ;  /* 0x000000010f377824 */ /* 0x000fe200078e0210 */
[----:B------:R-:W-:Y:S01]  /*3570*/  SHF.R.S32.HI R16, RZ, 0x1f, R14 ;  /* 0x0000001fff107819 */ /* 0x000fe2000001140e */
[----:B------:R-:W-:Y:S01]  /*3580*/  IMAD.IADD R17, R17, 0x1, R26 ;  /* 0x0000000111117824 */ /* 0x000fe200078e021a */
[----:B------:R-:W-:Y:S02]  /*3590*/  SHF.R.S32.HI R26, RZ, 0x1f, R57 ;  /* 0x0000001fff1a7819 */ /* 0x000fe40000011439 */
[-C--:B------:R-:W-:Y:S02]  /*35a0*/  LOP3.LUT R15, R16, R59.reuse, RZ, 0xc0, !PT ;  /* 0x0000003b100f7212 */ /* 0x080fe400078ec0ff */
[----:B------:R-:W-:-:S03]  /*35b0*/  LOP3.LUT R26, R26, R59, RZ, 0xc0, !PT ;  /* 0x0000003b1a1a7212 */ /* 0x000fc600078ec0ff */
[----:B------:R-:W-:Y:S02]  /*35c0*/  IMAD.IADD R16, R14, 0x1, R15 ;  /* 0x000000010e107824 */ /* 0x000fe400078e020f */
[----:B------:R-:W-:-:S07]  /*35d0*/  IMAD.IADD R57, R57, 0x1, R26 ;  /* 0x0000000139397824 */ /* 0x000fce00078e021a */
.L_x_29:
[CC--:B------:R-:W-:Y:S01]  /*35e0*/  IMAD R14, R10.reuse, R59.reuse, R17 ;  /* 0x0000003b0a0e7224 */ /* 0x0c0fe200078e0211 */
[----:B------:R-:W2:Y:S01]  /*35f0*/  LDG.E.64.CONSTANT R36, desc[UR6][R36.64] ;  /* 0x0000000624247981 */ /* 0x000ea2000c1e9b00 */
[----:B------:R-:W-:Y:S02]  /*3600*/  IMAD R15, R10, R59, R16 ;  /* 0x0000003b0a0f7224 */ /* 0x000fe400078e0210 */
[C-C-:B------:R-:W-:Y:S02]  /*3610*/  IMAD R17, R8.reuse, R14, R11.reuse ;  /* 0x0000000e08117224 */ /* 0x140fe400078e020b */
[----:B------:R-:W-:Y:S02]  /*3620*/  IMAD R15, R8, R15, R11 ;  /* 0x0000000f080f7224 */ /* 0x000fe400078e020b */
[----:B------:R-:W-:-:S04]  /*3630*/  IMAD.WIDE R16, R17, 0x8, R18 ;  /* 0x0000000811107825 */ /* 0x000fc800078e0212 */
[----:B------:R-:W-:Y:S02]  /*3640*/  IMAD.WIDE R14, R15, 0x8, R18 ;  /* 0x000000080f0e7825 */ /* 0x000fe400078e0212 */
[----:B------:R-:W3:Y:S04]  /*3650*/  LDG.E.64.CONSTANT R16, desc[UR6][R16.64] ;  /* 0x0000000610107981 */ /* 0x000ee8000c1e9b00 */
[----:B------:R-:W4:Y:S01]  /*3660*/  LDG.E.64.CONSTANT R14, desc[UR6][R14.64] ;  /* 0x000000060e0e7981 */ /* 0x000f22000c1e9b00 */
[----:B------:R-:W-:Y:S02]  /*3670*/  DADD R12, R12, R2 ;  /* 0x000000000c0c7229 */ /* 0x000fe40000000002 */
[----:B------:R-:W-:Y:S02]  /*3680*/  DADD R2, R34, -R38 ;  /* 0x0000000022027229 */ /* 0x000fe40000000826 */
[----:B------:R-:W-:Y:S01]  /*3690*/  DADD R28, R28, -R24 ;  /* 0x000000001c1c7229 */ /* 0x000fe20000000818 */
[----:B------:R-:W-:-:S02]  /*36a0*/  IMAD R55, R10, R59, R55 ;  /* 0x0000003b0a377224 */ /* 0x000fc400078e0237 */
[----:B------:R-:W-:-:S04]  /*36b0*/  IMAD R59, R10, R59, R57 ;  /* 0x0000003b0a3b7224 */ /* 0x000fc800078e0239 */
[----:B------:R-:W-:Y:S01]  /*36c0*/  IMAD R59, R8, R59, R11 ;  /* 0x0000003b083b7224 */ /* 0x000fe200078e020b */
[----:B------:R-:W-:-:S03]  /*36d0*/  DADD R38, R34, R38 ;  /* 0x0000000022267229 */ /* 0x000fc60000000026 */
[----:B------:R-:W-:-:S05]  /*36e0*/  IMAD.WIDE R58, R59, 0x8, R18 ;  /* 0x000000083b3a7825 */ /* 0x000fca00078e0212 */
[----:B------:R-:W4:Y:S01]  /*36f0*/  LDG.E.64.CONSTANT R56, desc[UR6][R58.64] ;  /* 0x000000063a387981 */ /* 0x000f22000c1e9b00 */
[----:B------:R-:W-:Y:S02]  /*3700*/  IMAD R40, R40, R41, RZ ;  /* 0x0000002928287224 */ /* 0x000fe400078e02ff */
[----:B------:R-:W-:Y:S02]  /*3710*/  IMAD R55, R8, R55, R11 ;  /* 0x0000003708377224 */ /* 0x000fe400078e020b */
[----:B------:R-:W-:-:S04]  /*3720*/  IMAD.WIDE R40, R40, 0x8, RZ ;  /* 0x0000000828287825 */ /* 0x000fc800078e02ff */
[----:B------:R-:W-:Y:S01]  /*3730*/  IMAD.WIDE R60, R55, 0x8, R18 ;  /* 0x00000008373c7825 */ /* 0x000fe200078e0212 */
[----:B--2---:R-:W-:-:S06]  /*3740*/  DSETP.GT.AND P1, PT, R36, RZ, PT ;  /* 0x000000ff2400722a */ /* 0x004fcc0003f24000 */
[----:B------:R-:W-:Y:S02]  /*3750*/  FSEL R24, R12, R2, P1 ;  /* 0x000000020c187208 */ /* 0x000fe40000800000 */
[----:B------:R-:W-:Y:S01]  /*3760*/  FSEL R25, R13, R3, P1 ;  /* 0x000000030d197208 */ /* 0x000fe20000800000 */
[C---:B---3--:R-:W-:Y:S02]  /*3770*/  DADD R2, R34.reuse, -R16 ;  /* 0x0000000022027229 */ /* 0x048fe40000000810 */
[----:B----4-:R-:W-:-:S08]  /*3780*/  DADD R12, -R34, R14 ;  /* 0x00000000220c7229 */ /* 0x010fd0000000010e */
[----:B------:R-:W-:Y:S02]  /*3790*/  DMUL R26, R2, R12 ;  /* 0x0000000c021a7228 */ /* 0x000fe40000000000 */
[----:B------:R-:W-:-:S06]  /*37a0*/  DMUL R24, R36, R24 ;  /* 0x0000001824187228 */ /* 0x000fcc0000000000 */
[----:B------:R-:W-:Y:S01]  /*37b0*/  DSETP.GTU.AND P0, PT, R26, RZ, PT ;  /* 0x000000ff1a00722a */ /* 0x000fe20003f0c000 */
[----:B------:R-:W-:Y:S02]  /*37c0*/  FSEL R38, R38, R28, P1 ;  /* 0x0000001c26267208 */ /* 0x000fe40000800000 */
[----:B------:R-:W-:-:S06]  /*37d0*/  FSEL R39, R39, R29, P1 ;  /* 0x0000001d27277208 */ /* 0x000fcc0000800000 */
[----:B------:R-:W-:-:S05]  /*37e0*/  DFMA R38, R36, R38, -R24 ;  /* 0x000000262426722b */ /* 0x000fca0000000818 */
[----:B------:R-:W-:Y:S02]  /*37f0*/  @P0 DADD R24, -RZ, -R2 ;  /* 0x00000000ff180229 */ /* 0x000fe40000000902 */
[----:B------:R-:W-:Y:S02]  /*3800*/  @P0 DSETP.GEU.AND P1, PT, R2, RZ, PT ;  /* 0x000000ff0200022a */ /* 0x000fe40003f2e000 */
[----:B------:R-:W-:Y:S02]  /*3810*/  @P0 DADD R28, -RZ, -R12 ;  /* 0x00000000ff1c0229 */ /* 0x000fe4000000090c */
[----:B------:R-:W-:-:S04]  /*3820*/  @P0 DSETP.GEU.AND P2, PT, R12, RZ, PT ;  /* 0x000000ff0c00022a */ /* 0x000fc80003f4e000 */
[----:B------:R-:W-:Y:S02]  /*3830*/  @P0 FSEL R26, R24, R2, !P1 ;  /* 0x00000002181a0208 */ /* 0x000fe40004800000 */
[----:B------:R-:W-:Y:S02]  /*3840*/  @P0 FSEL R27, R25, R3, !P1 ;  /* 0x00000003191b0208 */ /* 0x000fe40004800000 */
[----:B------:R-:W-:Y:S02]  /*3850*/  IADD3 R40, P1, PT, -R40, R32, RZ ;  /* 0x0000002028287210 */ /* 0x000fe40007f3e1ff */
[----:B------:R-:W-:Y:S02]  /*3860*/  @P0 FSEL R24, R28, R12, !P2 ;  /* 0x0000000c1c180208 */ /* 0x000fe40005000000 */
[----:B------:R-:W-:Y:S01]  /*3870*/  @P0 FSEL R25, R29, R13, !P2 ;  /* 0x0000000d1d190208 */ /* 0x000fe20005000000 */
[----:B------:R-:W-:Y:S01]  /*3880*/  IMAD.X R41, R33, 0x1, ~R41, P1 ;  /* 0x0000000121297824 */ /* 0x000fe200008e0e29 */
[----:B------:R-:W2:Y:S05]  /*3890*/  LDG.E.64.CONSTANT R28, desc[UR6][R60.64] ;  /* 0x000000063c1c7981 */ /* 0x000eaa000c1e9b00 */
[----:B------:R-:W5:Y:S01]  /*38a0*/  LDG.E.64.CONSTANT R40, desc[UR6][R40.64] ;  /* 0x0000000628287981 */ /* 0x000f62000c1e9b00 */
[----:B------:R-:W-:-:S08]  /*38b0*/  DADD R56, -R14, R56 ;  /* 0x000000000e387229 */ /* 0x000fd00000000138 */
[----:B------:R-:W-:-:S08]  /*38c0*/  DMUL R18, R12, R56 ;  /* 0x000000380c127228 */ /* 0x000fd00000000000 */
[----:B------:R-:W-:Y:S01]  /*38d0*/  DSETP.GTU.AND P2, PT, R18, RZ, PT ;  /* 0x000000ff1200722a */ /* 0x000fe20003f4c000 */
[----:B------:R-:W-:Y:S01]  /*38e0*/  BSSY.RECONVERGENT B0, `(.L_x_30) ;  /* 0x0000015000007945 */ /* 0x000fe20003800200 */
[----:B------:R-:W-:Y:S01]  /*38f0*/  @P0 DSETP.GEU.AND P1, PT, R26, R24, PT ;  /* 0x000000181a00022a */ /* 0x000fe20003f2e000 */
[----:B------:R-:W-:Y:S01]  /*3900*/  CS2R R18, SRZ ;  /* 0x0000000000127805 */ /* 0x000fe2000001ff00 */
[----:B--2---:R-:W-:-:S10]  /*3910*/  DADD R28, -R28, R16 ;  /* 0x000000001c1c7229 */ /* 0x004fd40000000110 */
[----:B------:R-:W-:Y:S05]  /*3920*/  @!P2 BRA `(.L_x_31) ;  /* 0x000000000040a947 */ /* 0x000fea0003800000 */
[----:B------:R-:W-:Y:S02]  /*3930*/  DADD R18, -RZ, -R12 ;  /* 0x00000000ff127229 */ /* 0x000fe4000000090c */
[----:B------:R-:W-:Y:S02]  /*3940*/  DADD R58, -RZ, -R56 ;  /* 0x00000000ff3a7229 */ /* 0x000fe40000000938 */
[----:B------:R-:W-:Y:S02]  /*3950*/  DSETP.GEU.AND P2, PT, R12, RZ, PT ;  /* 0x000000ff0c00722a */ /* 0x000fe40003f4e000 */
[----:B------:R-:W-:-:S04]  /*3960*/  DSETP.GEU.AND P3, PT, R56, RZ, PT ;  /* 0x000000ff3800722a */ /* 0x000fc80003f6e000 */
[----:B------:R-:W-:Y:S02]  /*3970*/  FSEL R18, R18, R12, !P2 ;  /* 0x0000000c12127208 */ /* 0x000fe40005000000 */
[----:B------:R-:W-:Y:S01]  /*3980*/  FSEL R19, R19, R13, !P2 ;  /* 0x0000000d13137208 */ /* 0x000fe20005000000 */
[----:B------:R-:W-:Y:S01]  /*3990*/  DSETP.GT.AND P2, PT, R12, RZ, PT ;  /* 0x000000ff0c00722a */ /* 0x000fe20003f44000 */
[----:B------:R-:W-:Y:S02]  /*39a0*/  FSEL R12, R58, R56, !P3 ;  /* 0x000000383a0c7208 */ /* 0x000fe40005800000 */
[----:B------:R-:W-:-:S06]  /*39b0*/  FSEL R13, R59, R57, !P3 ;  /* 0x000000393b0d7208 */ /* 0x000fcc0005800000 */
[----:B------:R-:W-:-:S06]  /*39c0*/  DSETP.GEU.AND P3, PT, R18, R12, PT ;  /* 0x0000000c1200722a */ /* 0x000fcc0003f6e000 */
[----:B------:R-:W-:Y:S02]  /*39d0*/  FSEL R18, R18, R12, !P3 ;  /* 0x0000000c12127208 */ /* 0x000fe40005800000 */
[----:B------:R-:W-:-:S06]  /*39e0*/  FSEL R19, R19, R13, !P3 ;  /* 0x0000000d13137208 */ /* 0x000fcc0005800000 */
[----:B------:R-:W-:-:S10]  /*39f0*/  DADD R12, -RZ, -R18 ;  /* 0x00000000ff0c7229 */ /* 0x000fd40000000912 */
[----:B------:R-:W-:Y:S02]  /*3a00*/  FSEL R18, R18, R12, P2 ;  /* 0x0000000c12127208 */ /* 0x000fe40001000000 */
[----:B------:R-:W-:-:S06]  /*3a10*/  FSEL R19, R19, R13, P2 ;  /* 0x0000000d13137208 */ /* 0x000fcc0001000000 */
[----:B------:R-:W-:-:S11]  /*3a20*/  DMUL R18, R18, 0.5 ;  /* 0x3fe0000012127828 */ /* 0x000fd60000000000 */
.L_x_31:
[----:B------:R-:W-:Y:S05]  /*3a30*/  BSYNC.RECONVERGENT B0 ;  /* 0x0000000000007941 */ /* 0x000fea0003800200 */
.L_x_30:
[C---:B------:R-:W-:Y:S01]  /*3a40*/  DMUL R56, R2.reuse, R28 ;  /* 0x0000001c02387228 */ /* 0x040fe20000000000 */
[----:B------:R-:W0:Y:S01]  /*3a50*/  LDC.64 R12, c[0x0][0x3d0] ;  /* 0x0000f400ff0c7b82 */ /* 0x000e220000000a00 */
[----:B------:R-:W-:Y:S01]  /*3a60*/  BSSY.RECONVERGENT B0, `(.L_x_32) ;  /* 0x0000017000007945 */ /* 0x000fe20003800200 */
[----:B------:R-:W-:Y:S01]  /*3a70*/  @P0 DSETP.GT.AND P2, PT, R2, RZ, PT ;  /* 0x000000ff0200022a */ /* 0x000fe20003f44000 */
[----:B------:R-:W-:Y:S02]  /*3a80*/  @P0 FSEL R26, R26, R24, !P1 ;  /* 0x000000181a1a0208 */ /* 0x000fe40004800000 */
[----:B------:R-:W-:Y:S02]  /*3a90*/  @P0 FSEL R27, R27, R25, !P1 ;  /* 0x000000191b1b0208 */ /* 0x000fe40004800000 */
[----:B------:R-:W-:Y:S01]  /*3aa0*/  CS2R R24, SRZ ;  /* 0x0000000000187805 */ /* 0x000fe2000001ff00 */
[----:B------:R-:W-:-:S14]  /*3ab0*/  DSETP.GTU.AND P3, PT, R56, RZ, PT ;  /* 0x000000ff3800722a */ /* 0x000fdc0003f6c000 */
[----:B------:R-:W-:Y:S05]  /*3ac0*/  @!P3 BRA `(.L_x_33) ;  /* 0x000000000040b947 */ /* 0x000fea0003800000 */
[----:B------:R-:W-:Y:S02]  /*3ad0*/  DADD R24, -RZ, -R2 ;  /* 0x00000000ff187229 */ /* 0x000fe40000000902 */
[----:B------:R-:W-:-:S08]  /*3ae0*/  DSETP.GEU.AND P1, PT, R2, RZ, PT ;  /* 0x000000ff0200722a */ /* 0x000fd00003f2e000 */
[----:B------:R-:W-:Y:S02]  /*3af0*/  FSEL R2, R24, R2, !P1 ;  /* 0x0000000218027208 */ /* 0x000fe40004800000 */
[----:B------:R-:W-:Y:S01]  /*3b00*/  FSEL R3, R25, R3, !P1 ;  /* 0x0000000319037208 */ /* 0x000fe20004800000 */
[----:B------:R-:W-:Y:S02]  /*3b10*/  DADD R24, -RZ, -R28 ;  /* 0x00000000ff187229 */ /* 0x000fe4000000091c */
[----:B------:R-:W-:-:S08]  /*3b20*/  DSETP.GEU.AND P1, PT, R28, RZ, PT ;  /* 0x000000ff1c00722a */ /* 0x000fd00003f2e000 */
        /* <DEDUP_REMOVED lines=10> */
.L_x_33:
[----:B------:R-:W-:Y:S05]  /*3bd0*/  BSYNC.RECONVERGENT B0 ;  /* 0x0000000000007941 */ /* 0x000fea0003800200 */
.L_x_32:
[----:B------:R-:W-:Y:S01]  /*3be0*/  @P0 DADD R2, -RZ, -R26 ;  /* 0x00000000ff020229 */ /* 0x000fe2000000091a */
[----:B------:R-:W0:Y:S01]  /*3bf0*/  MUFU.RCP64H R29, UR8 ;  /* 0x00000008001d7d08 */ /* 0x000e220008001800 */
[----:B------:R-:W-:Y:S01]  /*3c00*/  MOV R28, 0x1 ;  /* 0x00000001001c7802 */ /* 0x000fe20000000f00 */
[----:B------:R-:W-:Y:S01]  /*3c10*/  DADD R24, R16, R24 ;  /* 0x0000000010187229 */ /* 0x000fe20000000018 */
[----:B------:R-:W-:Y:S01]  /*3c20*/  BSSY.RECONVERGENT B0, `(.L_x_34) ;  /* 0x0000022000007945 */ /* 0x000fe20003800200 */
[----:B------:R-:W-:-:S05]  /*3c30*/  DADD R18, R14, -R18 ;  /* 0x000000000e127229 */ /* 0x000fca0000000812 */
[----:B------:R-:W-:Y:S02]  /*3c40*/  @P0 FSEL R2, R26, R2, P2 ;  /* 0x000000021a020208 */ /* 0x000fe40001000000 */
[----:B------:R-:W-:Y:S02]  /*3c50*/  @P0 FSEL R3, R27, R3, P2 ;  /* 0x000000031b030208 */ /* 0x000fe40001000000 */
[----:B------:R-:W-:-:S04]  /*3c60*/  CS2R R26, SRZ ;  /* 0x00000000001a7805 */ /* 0x000fc8000001ff00 */
[----:B------:R-:W-:Y:S02]  /*3c70*/  @P0 DMUL R26, R2, 0.5 ;  /* 0x3fe00000021a0828 */ /* 0x000fe40000000000 */
[----:B0-----:R-:W-:Y:S02]  /*3c80*/  DFMA R2, R28, -R12, 1 ;  /* 0x3ff000001c02742b */ /* 0x001fe4000000080c */
[----:B-----5:R-:W-:-:S04]  /*3c90*/  DSETP.GT.AND P0, PT, R40, RZ, PT ;  /* 0x000000ff2800722a */ /* 0x020fc80003f04000 */
[----:B------:R-:W-:Y:S02]  /*3ca0*/  DADD R16, R34, -R26 ;  /* 0x0000000022107229 */ /* 0x000fe4000000081a */
[----:B------:R-:W-:Y:S02]  /*3cb0*/  DFMA R2, R2, R2, R2 ;  /* 0x000000020202722b */ /* 0x000fe40000000002 */
[----:B------:R-:W-:-:S06]  /*3cc0*/  DADD R26, R34, R26 ;  /* 0x00000000221a7229 */ /* 0x000fcc000000001a */
[----:B------:R-:W-:Y:S01]  /*3cd0*/  DFMA R2, R28, R2, R28 ;  /* 0x000000021c02722b */ /* 0x000fe2000000001c */
[----:B------:R-:W-:Y:S02]  /*3ce0*/  FSEL R14, R24, R16, P0 ;  /* 0x00000010180e7208 */ /* 0x000fe40000000000 */
[----:B------:R-:W-:Y:S02]  /*3cf0*/  FSEL R15, R25, R17, P0 ;  /* 0x00000011190f7208 */ /* 0x000fe40000000000 */
[----:B------:R-:W-:Y:S02]  /*3d00*/  FSEL R18, R26, R18, P0 ;  /* 0x000000121a127208 */ /* 0x000fe40000000000 */
[----:B------:R-:W-:Y:S01]  /*3d10*/  FSEL R19, R27, R19, P0 ;  /* 0x000000131b137208 */ /* 0x000fe20000000000 */
[----:B------:R-:W-:Y:S02]  /*3d20*/  DFMA R16, R2, -R12, 1 ;  /* 0x3ff000000210742b */ /* 0x000fe4000000080c */
[----:B------:R-:W-:-:S06]  /*3d30*/  DMUL R14, R40, R14 ;  /* 0x0000000e280e7228 */ /* 0x000fcc0000000000 */
[----:B------:R-:W-:Y:S02]  /*3d40*/  DFMA R2, R2, R16, R2 ;  /* 0x000000100202722b */ /* 0x000fe40000000002 */
[----:B------:R-:W-:-:S08]  /*3d50*/  DFMA R26, R40, R18, -R14 ;  /* 0x00000012281a722b */ /* 0x000fd0000000080e */
[----:B------:R-:W-:Y:S02]  /*3d60*/  DMUL R14, R26, R2 ;  /* 0x000000021a0e7228 */ /* 0x000fe40000000000 */
[----:B------:R-:W-:-:S06]  /*3d70*/  FSETP.GEU.AND P1, PT, |R27|, 6.5827683646048100446e-37, PT ;  /* 0x036000001b00780b */ /* 0x000fcc0003f2e200 */
[----:B------:R-:W-:-:S08]  /*3d80*/  DFMA R12, R14, -R12, R26 ;  /* 0x8000000c0e0c722b */ /* 0x000fd0000000001a */
[----:B------:R-:W-:-:S10]  /*3d90*/  DFMA R2, R2, R12, R14 ;  /* 0x0000000c0202722b */ /* 0x000fd4000000000e */
[----:B------:R-:W-:-:S05]  /*3da0*/  FFMA R12, RZ, UR8, R3 ;  /* 0x00000008ff0c7c23 */ /* 0x000fca0008000003 */
[----:B------:R-:W-:-:S13]  /*3db0*/  FSETP.GT.AND P0, PT, |R12|, 1.469367938527859385e-39, PT ;  /* 0x001000000c00780b */ /* 0x000fda0003f04200 */
[----:B------:R-:W-:Y:S05]  /*3dc0*/  @P0 BRA P1, `(.L_x_35) ;  /* 0x00000000001c0947 */ /* 0x000fea0000800000 */
[----:B------:R-:W0:Y:S01]  /*3dd0*/  LDCU.64 UR10, c[0x0][0x3d0] ;  /* 0x00007a00ff0a77ac */ /* 0x000e220008000a00 */
[----:B------:R-:W-:Y:S01]  /*3de0*/  MOV R12, 0x3e20 ;  /* 0x00003e20000c7802 */ /* 0x000fe20000000f00 */
[----:B0-----:R-:W-:Y:S02]  /*3df0*/  IMAD.U32 R24, RZ, RZ, UR10 ;  /* 0x0000000aff187e24 */ /* 0x001fe4000f8e00ff */
[----:B------:R-:W-:-:S07]  /*3e00*/  IMAD.U32 R25, RZ, RZ, UR11 ;  /* 0x0000000bff197e24 */ /* 0x000fce000f8e00ff */
[----:B------:R-:W-:Y:S05]  /*3e10*/  CALL.REL.NOINC `($__internal_1_$__cuda_sm20_div_rn_f64_full) ;  /* 0x0000001c00947944 */ /* 0x000fea0003c00000 */
[----:B------:R-:W-:Y:S02]  /*3e20*/  IMAD.MOV.U32 R2, RZ, RZ, R14 ;  /* 0x000000ffff027224 */ /* 0x000fe400078e000e */
[----:B------:R-:W-:-:S07]  /*3e30*/  IMAD.MOV.U32 R3, RZ, RZ, R13 ;  /* 0x000000ffff037224 */ /* 0x000fce00078e000d */
.L_x_35:
[----:B------:R-:W-:Y:S05]  /*3e40*/  BSYNC.RECONVERGENT B0 ;  /* 0x0000000000007941 */ /* 0x000fea0003800200 */
.L_x_34:
[----:B------:R-:W0:Y:S01]  /*3e50*/  LDC.64 R12, c[0x0][0x3c8] ;  /* 0x0000f200ff0c7b82 */ /* 0x000e220000000a00 */
[----:B------:R-:W0:Y:S01]  /*3e60*/  MUFU.RCP64H R17, UR9 ;  /* 0x0000000900117d08 */ /* 0x000e220008001800 */
[----:B------:R-:W-:Y:S01]  /*3e70*/  IMAD.MOV.U32 R16, RZ, RZ, 0x1 ;  /* 0x00000001ff107424 */ /* 0x000fe200078e00ff */
[----:B------:R-:W-:Y:S01]  /*3e80*/  FSETP.GEU.AND P1, PT, |R39|, 6.5827683646048100446e-37, PT ;  /* 0x036000002700780b */ /* 0x000fe20003f2e200 */
[----:B------:R-:W-:Y:S04]  /*3e90*/  BSSY.RECONVERGENT B0, `(.L_x_36) ;  /* 0x0000014000007945 */ /* 0x000fe80003800200 */
[----:B0-----:R-:W-:-:S08]  /*3ea0*/  DFMA R14, R16, -R12, 1 ;  /* 0x3ff00000100e742b */ /* 0x001fd0000000080c */
[----:B------:R-:W-:-:S08]  /*3eb0*/  DFMA R14, R14, R14, R14 ;  /* 0x0000000e0e0e722b */ /* 0x000fd0000000000e */
[----:B------:R-:W-:-:S08]  /*3ec0*/  DFMA R14, R16, R14, R16 ;  /* 0x0000000e100e722b */ /* 0x000fd00000000010 */
[----:B------:R-:W-:-:S08]  /*3ed0*/  DFMA R16, R14, -R12, 1 ;  /* 0x3ff000000e10742b */ /* 0x000fd0000000080c */
[----:B------:R-:W-:-:S08]  /*3ee0*/  DFMA R16, R14, R16, R14 ;  /* 0x000000100e10722b */ /* 0x000fd0000000000e */
[----:B------:R-:W-:-:S08]  /*3ef0*/  DMUL R14, R38, R16 ;  /* 0x00000010260e7228 */ /* 0x000fd00000000000 */
[----:B------:R-:W-:-:S08]  /*3f00*/  DFMA R12, R14, -R12, R38 ;  /* 0x8000000c0e0c722b */ /* 0x000fd00000000026 */
[----:B------:R-:W-:-:S10]  /*3f10*/  DFMA R12, R16, R12, R14 ;  /* 0x0000000c100c722b */ /* 0x000fd4000000000e */
[----:B------:R-:W-:-:S05]  /*3f20*/  FFMA R14, RZ, UR9, R13 ;  /* 0x00000009ff0e7c23 */ /* 0x000fca000800000d */
[----:B------:R-:W-:-:S13]  /*3f30*/  FSETP.GT.AND P0, PT, |R14|, 1.469367938527859385e-39, PT ;  /* 0x001000000e00780b */ /* 0x000fda0003f04200 */
[----:B------:R-:W-:Y:S05]  /*3f40*/  @P0 BRA P1, `(.L_x_37) ;  /* 0x0000000000200947 */ /* 0x000fea0000800000 */
[----:B------:R-:W0:Y:S01]  /*3f50*/  LDCU.64 UR10, c[0x0][0x3c8] ;  /* 0x00007900ff0a77ac */ /* 0x000e220008000a00 */
[----:B------:R-:W-:Y:S01]  /*3f60*/  MOV R26, R38 ;  /* 0x00000026001a7202 */ /* 0x000fe20000000f00 */
[----:B------:R-:W-:Y:S01]  /*3f70*/  IMAD.MOV.U32 R27, RZ, RZ, R39 ;  /* 0x000000ffff1b7224 */ /* 0x000fe200078e0027 */
[----:B------:R-:W-:Y:S01]  /*3f80*/  MOV R12, 0x3fc0 ;  /* 0x00003fc0000c7802 */ /* 0x000fe20000000f00 */
[----:B0-----:R-:W-:Y:S02]  /*3f90*/  IMAD.U32 R24, RZ, RZ, UR10 ;  /* 0x0000000aff187e24 */ /* 0x001fe4000f8e00ff */
[----:B------:R-:W-:-:S07]  /*3fa0*/  IMAD.U32 R25, RZ, RZ, UR11 ;  /* 0x0000000bff197e24 */ /* 0x000fce000f8e00ff */
[----:B------:R-:W-:Y:S05]  /*3fb0*/  CALL.REL.NOINC `($__internal_1_$__cuda_sm20_div_rn_f64_full) ;  /* 0x0000001c002c7944 */ /* 0x000fea0003c00000 */
[----:B------:R-:W-:-:S07]  /*3fc0*/  IMAD.MOV.U32 R12, RZ, RZ, R14 ;  /* 0x000000ffff0c7224 */ /* 0x000fce00078e000e */
.L_x_37:
[----:B------:R-:W-:Y:S05]  /*3fd0*/  BSYNC.RECONVERGENT B0 ;  /* 0x0000000000007941 */ /* 0x000fea0003800200 */
.L_x_36:
[----:B------:R-:W0:Y:S01]  /*3fe0*/  MUFU.RCP64H R17, R31 ;  /* 0x0000001f00117308 */ /* 0x000e220000001800 */
[----:B------:R-:W-:Y:S01]  /*3ff0*/  IMAD.MOV.U32 R16, RZ, RZ, 0x1 ;  /* 0x00000001ff107424 */ /* 0x000fe200078e00ff */
[----:B------:R-:W-:Y:S01]  /*4000*/  DADD R40, -R6, R40 ;  /* 0x0000000006287229 */ /* 0x000fe20000000128 */
[----:B------:R-:W-:Y:S01]  /*4010*/  BSSY.RECONVERGENT B0, `(.L_x_38) ;  /* 0x0000017000007945 */ /* 0x000fe20003800200 */
[----:B------:R-:W-:Y:S02]  /*4020*/  DADD R26, -R4, R36 ;  /* 0x00000000041a7229 */ /* 0x000fe40000000124 */
[----:B------:R-:W-:-:S04]  /*4030*/  DADD R2, R12, R2 ;  /* 0x000000000c027229 */ /* 0x000fc80000000002 */
[----:B------:R-:W-:Y:S02]  /*4040*/  DMUL R40, R40, R40 ;  /* 0x0000002828287228 */ /* 0x000fe40000000000 */
[----:B0-----:R-:W-:-:S06]  /*4050*/  DFMA R14, -R30, R16, 1 ;  /* 0x3ff000001e0e742b */ /* 0x001fcc0000000110 */
[----:B------:R-:W-:Y:S02]  /*4060*/  DFMA R26, R26, R26, R40 ;  /* 0x0000001a1a1a722b */ /* 0x000fe40000000028 */
[----:B------:R-:W-:-:S08]  /*4070*/  DFMA R14, R14, R14, R14 ;  /* 0x0000000e0e0e722b */ /* 0x000fd0000000000e */
[----:B------:R-:W-:-:S08]  /*4080*/  DFMA R14, R16, R14, R16 ;  /* 0x0000000e100e722b */ /* 0x000fd00000000010 */
[----:B------:R-:W-:-:S08]  /*4090*/  DFMA R18, -R30, R14, 1 ;  /* 0x3ff000001e12742b */ /* 0x000fd0000000010e */
[----:B------:R-:W-:-:S08]  /*40a0*/  DFMA R18, R14, R18, R14 ;  /* 0x000000120e12722b */ /* 0x000fd0000000000e */
[----:B------:R-:W-:-:S08]  /*40b0*/  DMUL R14, R26, -R18 ;  /* 0x800000121a0e7228 */ /* 0x000fd00000000000 */
[--C-:B------:R-:W-:Y:S02]  /*40c0*/  DFMA R16, -R30, R14, -R26.reuse ;  /* 0x0000000e1e10722b */ /* 0x100fe4000000091a */
[----:B------:R-:W-:-:S06]  /*40d0*/  DADD R26, -RZ, -R26 ;  /* 0x00000000ff1a7229 */ /* 0x000fcc000000091a */
[----:B------:R-:W-:-:S04]  /*40e0*/  DFMA R14, R18, R16, R14 ;  /* 0x00000010120e722b */ /* 0x000fc8000000000e */
[----:B------:R-:W-:-:S06]  /*40f0*/  FSETP.GEU.AND P1, PT, |R27|, 6.5827683646048100446e-37, PT ;  /* 0x036000001b00780b */ /* 0x000fcc0003f2e200 */
[----:B------:R-:W-:-:S05]  /*4100*/  FFMA R16, RZ, R31, R15 ;  /* 0x0000001fff107223 */ /* 0x000fca000000000f */
[----:B------:R-:W-:-:S13]  /*4110*/  FSETP.GT.AND P0, PT, |R16|, 1.469367938527859385e-39, PT ;  /* 0x001000001000780b */ /* 0x000fda0003f04200 */
[----:B------:R-:W-:Y:S05]  /*4120*/  @P0 BRA P1, `(.L_x_39) ;  /* 0x0000000000140947 */ /* 0x000fea0000800000 */
[----:B------:R-:W-:Y:S01]  /*4130*/  MOV R24, R30 ;  /* 0x0000001e00187202 */ /* 0x000fe20000000f00 */
[----:B------:R-:W-:Y:S01]  /*4140*/  IMAD.MOV.U32 R25, RZ, RZ, R31 ;  /* 0x000000ffff197224 */ /* 0x000fe200078e001f */
[----:B------:R-:W-:-:S07]  /*4150*/  MOV R12, 0x4170 ;  /* 0x00004170000c7802 */ /* 0x000fce0000000f00 */
[----:B------:R-:W-:Y:S05]  /*4160*/  CALL.REL.NOINC `($__internal_1_$__cuda_sm20_div_rn_f64_full) ;  /* 0x0000001800c07944 */ /* 0x000fea0003c00000 */
[----:B------:R-:W-:-:S07]  /*4170*/  IMAD.MOV.U32 R15, RZ, RZ, R13 ;  /* 0x000000ffff0f7224 */ /* 0x000fce00078e000d */
.L_x_39:
[----:B------:R-:W-:Y:S05]  /*4180*/  BSYNC.RECONVERGENT B0 ;  /* 0x0000000000007941 */ /* 0x000fea0003800200 */
.L_x_38:
[----:B------:R-:W-:Y:S01]  /*4190*/  IMAD.MOV.U32 R12, RZ, RZ, 0x652b82fe ;  /* 0x652b82feff0c7424 */ /* 0x000fe200078e00ff */
[----:B------:R-:W-:Y:S01]  /*41a0*/  UMOV UR10, 0xfefa39ef ;  /* 0xfefa39ef000a7882 */ /* 0x000fe20000000000 */
[----:B------:R-:W-:Y:S01]  /*41b0*/  IMAD.MOV.U32 R13, RZ, RZ, 0x3ff71547 ;  /* 0x3ff71547ff0d7424 */ /* 0x000fe200078e00ff */
[----:B------:R-:W-:Y:S01]  /*41c0*/  UMOV UR11, 0x3fe62e42 ;  /* 0x3fe62e42000b7882 */ /* 0x000fe20000000000 */
[----:B------:R-:W-:Y:S01]  /*41d0*/  FSETP.GEU.AND P0, PT, |R15|, 4.1917929649353027344, PT ;  /* 0x4086232b0f00780b */ /* 0x000fe20003f0e200 */
[----:B------:R-:W-:Y:S03]  /*41e0*/  BSSY.RECONVERGENT B0, `(.L_x_40) ;  /* 0x0000035000007945 */ /* 0x000fe60003800200 */
[----:B------:R-:W-:-:S08]  /*41f0*/  DFMA R12, R14, R12, 6.75539944105574400000e+15 ;  /* 0x433800000e0c742b */ /* 0x000fd0000000000c */
[----:B------:R-:W-:-:S08]  /*4200*/  DADD R16, R12, -6.75539944105574400000e+15 ;  /* 0xc33800000c107429 */ /* 0x000fd00000000000 */
[----:B------:R-:W-:Y:S01]  /*4210*/  DFMA R18, R16, -UR10, R14 ;  /* 0x8000000a10127c2b */ /* 0x000fe2000800000e */
[----:B------:R-:W-:Y:S01]  /*4220*/  UMOV UR10, 0x3b39803f ;  /* 0x3b39803f000a7882 */ /* 0x000fe20000000000 */
[----:B------:R-:W-:-:S06]  /*4230*/  UMOV UR11, 0x3c7abc9e ;  /* 0x3c7abc9e000b7882 */ /* 0x000fcc0000000000 */
[----:B------:R-:W-:Y:S01]  /*4240*/  DFMA R16, R16, -UR10, R18 ;  /* 0x8000000a10107c2b */ /* 0x000fe20008000012 */
[----:B------:R-:W-:Y:S01]  /*4250*/  UMOV UR10, 0x69ce2bdf ;  /* 0x69ce2bdf000a7882 */ /* 0x000fe20000000000 */
[----:B------:R-:W-:Y:S01]  /*4260*/  IMAD.MOV.U32 R18, RZ, RZ, -0x35dec16 ;  /* 0xfca213eaff127424 */ /* 0x000fe200078e00ff */
[----:B------:R-:W-:Y:S01]  /*4270*/  MOV R19, 0x3e928af3 ;  /* 0x3e928af300137802 */ /* 0x000fe20000000f00 */
[----:B------:R-:W-:-:S05]  /*4280*/  UMOV UR11, 0x3e5ade15 ;  /* 0x3e5ade15000b7882 */ /* 0x000fca0000000000 */
[----:B------:R-:W-:Y:S01]  /*4290*/  DFMA R18, R16, UR10, R18 ;  /* 0x0000000a10127c2b */ /* 0x000fe20008000012 */
[----:B------:R-:W-:Y:S01]  /*42a0*/  UMOV UR10, 0x62401315 ;  /* 0x62401315000a7882 */ /* 0x000fe20000000000 */
[----:B------:R-:W-:-:S06]  /*42b0*/  UMOV UR11, 0x3ec71dee ;  /* 0x3ec71dee000b7882 */ /* 0x000fcc0000000000 */
[----:B------:R-:W-:Y:S01]  /*42c0*/  DFMA R18, R16, R18, UR10 ;  /* 0x0000000a10127e2b */ /* 0x000fe20008000012 */
        /* <DEDUP_REMOVED lines=20> */
[----:B------:R-:W-:-:S08]  /*4410*/  DFMA R18, R16, R18, UR10 ;  /* 0x0000000a10127e2b */ /* 0x000fd00008000012 */
[----:B------:R-:W-:-:S08]  /*4420*/  DFMA R18, R16, R18, 1 ;  /* 0x3ff000001012742b */ /* 0x000fd00000000012 */
[----:B------:R-:W-:-:S10]  /*4430*/  DFMA R18, R16, R18, 1 ;  /* 0x3ff000001012742b */ /* 0x000fd40000000012 */
[----:B------:R-:W-:Y:S02]  /*4440*/  IMAD R17, R12, 0x100000, R19 ;  /* 0x001000000c117824 */ /* 0x000fe400078e0213 */
[----:B------:R-:W-:Y:S01]  /*4450*/  IMAD.MOV.U32 R16, RZ, RZ, R18 ;  /* 0x000000ffff107224 */ /* 0x000fe200078e0012 */
[----:B------:R-:W-:Y:S06]  /*4460*/  @!P0 BRA `(.L_x_41) ;  /* 0x0000000000308947 */ /* 0x000fec0003800000 */
[----:B------:R-:W-:Y:S01]  /*4470*/  FSETP.GEU.AND P1, PT, |R15|, 4.2275390625, PT ;  /* 0x408748000f00780b */ /* 0x000fe20003f2e200 */
[C---:B------:R-:W-:Y:S02]  /*4480*/  DADD R16, R14.reuse, +INF ;  /* 0x7ff000000e107429 */ /* 0x040fe40000000000 */
[----:B------:R-:W-:-:S08]  /*4490*/  DSETP.GEU.AND P0, PT, R14, RZ, PT ;  /* 0x000000ff0e00722a */ /* 0x000fd00003f0e000 */
[----:B------:R-:W-:Y:S02]  /*44a0*/  FSEL R16, R16, RZ, P0 ;  /* 0x000000ff10107208 */ /* 0x000fe40000000000 */
[----:B------:R-:W-:Y:S02]  /*44b0*/  @!P1 LEA.HI R13, R12, R12, RZ, 0x1 ;  /* 0x0000000c0c0d9211 */ /* 0x000fe400078f08ff */
[----:B------:R-:W-:Y:S02]  /*44c0*/  FSEL R17, R17, RZ, P0 ;  /* 0x000000ff11117208 */ /* 0x000fe40000000000 */
[----:B------:R-:W-:-:S05]  /*44d0*/  @!P1 SHF.R.S32.HI R13, RZ, 0x1, R13 ;  /* 0x00000001ff0d9819 */ /* 0x000fca000001140d */
[----:B------:R-:W-:Y:S02]  /*44e0*/  @!P1 IMAD.IADD R12, R12, 0x1, -R13 ;  /* 0x000000010c0c9824 */ /* 0x000fe400078e0a0d */
[----:B------:R-:W-:-:S03]  /*44f0*/  @!P1 IMAD R19, R13, 0x100000, R19 ;  /* 0x001000000d139824 */ /* 0x000fc600078e0213 */
[----:B------:R-:W-:Y:S01]  /*4500*/  @!P1 LEA R13, R12, 0x3ff00000, 0x14 ;  /* 0x3ff000000c0d9811 */ /* 0x000fe200078ea0ff */
[----:B------:R-:W-:-:S06]  /*4510*/  @!P1 IMAD.MOV.U32 R12, RZ, RZ, RZ ;  /* 0x000000ffff0c9224 */ /* 0x000fcc00078e00ff */
[----:B------:R-:W-:-:S11]  /*4520*/  @!P1 DMUL R16, R18, R12 ;  /* 0x0000000c12109228 */ /* 0x000fd60000000000 */
.L_x_41:
[----:B------:R-:W-:Y:S05]  /*4530*/  BSYNC.RECONVERGENT B0 ;  /* 0x0000000000007941 */ /* 0x000fea0003800200 */
.L_x_40:
[----:B------:R-:W0:Y:S01]  /*4540*/  LDC.64 R12, c[0x0][0x388] ;  /* 0x0000e200ff0c7b82 */ /* 0x000e220000000a00 */
[----:B------:R-:W-:Y:S01]  /*4550*/  DFMA R16, R22, R16, -R34 ;  /* 0x000000101610722b */ /* 0x000fe20000000822 */
[C---:B------:R-:W-:Y:S01]  /*4560*/  IADD3 R11, PT, PT, R9.reuse, R11, RZ ;  /* 0x0000000b090b7210 */ /* 0x040fe20007ffe0ff */
[----:B------:R-:W-:-:S03]  /*4570*/  IMAD.WIDE.U32 R32, R9, 0x8, R32 ;  /* 0x0000000809207825 */ /* 0x000fc600078e0020 */
[----:B------:R-:W-:-:S03]  /*4580*/  ISETP.GE.AND P0, PT, R11, R8, PT ;  /* 0x000000080b00720c */ /* 0x000fc60003f06270 */
[----:B------:R-:W-:-:S08]  /*4590*/  DFMA R2, R20, R16, -R2 ;  /* 0x000000101402722b */ /* 0x000fd00000000802 */
[----:B------:R-:W-:Y:S01]  /*45a0*/  DFMA R2, R2, UR12, R34 ;  /* 0x0000000c02027c2b */ /* 0x000fe20008000022 */
[----:B0-----:R-:W-:-:S04]  /*45b0*/  IMAD.WIDE R12, R52, 0x8, R12 ;  /* 0x00000008340c7825 */ /* 0x001fc800078e020c */
[----:B------:R-:W-:Y:S02]  /*45c0*/  IMAD.IADD R52, R9, 0x1, R52 ;  /* 0x0000000109347824 */ /* 0x000fe400078e0234 */
[----:B------:R0:W-:Y:S01]  /*45d0*/  STG.E.64 desc[UR6][R12.64], R2 ;  /* 0x000000020c007986 */ /* 0x0001e2000c101b06 */
[----:B------:R-:W-:Y:S05]  /*45e0*/  @!P0 BRA `(.L_x_42) ;  /* 0xffffffdc00fc8947 */ /* 0x000fea000383ffff */
[----:B------:R-:W-:Y:S05]  /*45f0*/  EXIT ;  /* 0x000000000000794d */ /* 0x000fea0003800000 */
.L_x_23:
[----:B------:R-:W0:Y:S01]  /*4600*/  LDC.64 R48, c[0x0][0x398] ;  /* 0x0000e600ff307b82 */ /* 0x000e220000000a00 */
[----:B------:R-:W-:Y:S01]  /*4610*/  VIMNMX R3, PT, PT, RZ, R3, !PT ;  /* 0x00000003ff037248 */ /* 0x000fe20007fe0100 */
[----:B------:R-:W-:Y:S01]  /*4620*/  IMAD.IADD R52, R52, 0x1, R11 ;  /* 0x0000000134347824 */ /* 0x000fe200078e020b */
[----:B------:R-:W-:Y:S01]  /*4630*/  VIMNMX R2, PT, PT, RZ, R42, !PT ;  /* 0x0000002aff027248 */ /* 0x000fe20007fe0100 */
[----:B------:R-:W1:Y:S01]  /*4640*/  LDCU UR8, c[0x0][0x3a4] ;  /* 0x00007480ff0877ac */ /* 0x000e620008000800 */
[C---:B------:R-:W-:Y:S02]  /*4650*/  ISETP.GE.AND P0, PT, R3.reuse, R13, PT ;  /* 0x0000000d0300720c */ /* 0x040fe40003f06270 */
[C---:B------:R-:W-:Y:S01]  /*4660*/  ISETP.GE.AND P1, PT, R2.reuse, R12, PT ;  /* 0x0000000c0200720c */ /* 0x040fe20003f26270 */
[----:B------:R-:W2:Y:S01]  /*4670*/  LDCU UR4, c[0x0][0x3e4] ;  /* 0x00007c80ff0477ac */ /* 0x000ea20008000800 */
[----:B------:R-:W-:Y:S02]  /*4680*/  SEL R34, R3, R34, !P0 ;  /* 0x0000002203227207 */ /* 0x000fe40004000000 */
[----:B------:R-:W-:Y:S01]  /*4690*/  SEL R35, R2, R35, !P1 ;  /* 0x0000002302237207 */ /* 0x000fe20004800000 */
[----:B------:R-:W3:Y:S01]  /*46a0*/  LDCU UR5, c[0x0][0x3e8] ;  /* 0x00007d00ff0577ac */ /* 0x000ee20008000800 */
[----:B------:R-:W4:Y:S01]  /*46b0*/  LDCU UR12, c[0x0][0x3d4] ;  /* 0x00007a80ff0c77ac */ /* 0x000f220008000800 */
[----:B------:R-:W0:Y:S02]  /*46c0*/  LDCU UR9, c[0x0][0x3cc] ;  /* 0x00007980ff0977ac */ /* 0x000e240008000800 */
[----:B0-----:R-:W-:Y:S01]  /*46d0*/  IMAD.WIDE.U32 R48, R11, 0x8, R48 ;  /* 0x000000080b307825 */ /* 0x001fe200078e0030 */
[----:B-1234-:R-:W0:Y:S06]  /*46e0*/  LDCU.64 UR14, c[0x0][0x3c0] ;  /* 0x00007800ff0e77ac */ /* 0x01ee2c0008000a00 */
.L_x_53:
[----:B-1----:R-:W1:Y:S01]  /*46f0*/  LDC R16, c[0x0][0x3ac] ;  /* 0x0000eb00ff107b82 */ /* 0x002e620000000800 */
[----:B------:R-:W-:-:S07]  /*4700*/  IABS R17, R11 ;  /* 0x0000000b00117213 */ /* 0x000fce0000000000 */
[----:B------:R-:W2:Y:S01]  /*4710*/  LDC.64 R40, c[0x0][0x390] ;  /* 0x0000e400ff287b82 */ /* 0x000ea20000000a00 */
[----:B-1----:R-:W-:-:S04]  /*4720*/  IABS R13, R16 ;  /* 0x00000010000d7213 */ /* 0x002fc80000000000 */
[----:B------:R-:W1:Y:S08]  /*4730*/  I2F.RP R12, R13 ;  /* 0x0000000d000c7306 */ /* 0x000e700000209400 */
[----:B-1----:R-:W1:Y:S02]  /*4740*/  MUFU.RCP R12, R12 ;  /* 0x0000000c000c7308 */ /* 0x002e640000001000 */
[----:B-1----:R-:W-:-:S06]  /*4750*/  VIADD R14, R12, 0xffffffe ;  /* 0x0ffffffe0c0e7836 */ /* 0x002fcc0000000000 */
[----:B------:R-:W1:Y:S02]  /*4760*/  F2I.FTZ.U32.TRUNC.NTZ R3, R14 ;  /* 0x0000000e00037305 */ /* 0x000e64000021f000 */
[----:B-1----:R-:W-:-:S04]  /*4770*/  IMAD.MOV R2, RZ, RZ, -R3 ;  /* 0x000000ffff027224 */ /* 0x002fc800078e0a03 */
[----:B------:R-:W-:Y:S02]  /*4780*/  IMAD R15, R2, R13, RZ ;  /* 0x0000000d020f7224 */ /* 0x000fe400078e02ff */
[----:B------:R-:W-:-:S04]  /*4790*/  IMAD.MOV.U32 R2, RZ, RZ, RZ ;  /* 0x000000ffff027224 */ /* 0x000fc800078e00ff */
[----:B------:R-:W-:Y:S01]  /*47a0*/  IMAD.HI.U32 R15, R3, R15, R2 ;  /* 0x0000000f030f7227 */ /* 0x000fe200078e0002 */
[----:B------:R-:W-:-:S05]  /*47b0*/  MOV R2, R17 ;  /* 0x0000001100027202 */ /* 0x000fca0000000f00 */
        /* <DEDUP_REMOVED lines=9> */
[----:B------:R-:W-:Y:S02]  /*4850*/  ISETP.GE.AND P2, PT, R2, RZ, PT ;  /* 0x000000ff0200720c */ /* 0x000fe40003f46270 */
[----:B------:R-:W1:Y:S05]  /*4860*/  LDC.64 R2, c[0x0][0x380] ;  /* 0x0000e000ff027b82 */ /* 0x000e6a0000000a00 */
[----:B------:R-:W-:-:S06]  /*4870*/  @P0 VIADD R17, R17, 0x1 ;  /* 0x0000000111110836 */ /* 0x000fcc0000000000 */
[----:B------:R-:W-:Y:S01]  /*4880*/  @!P2 IMAD.MOV R17, RZ, RZ, -R17 ;  /* 0x000000ffff11a224 */ /* 0x000fe200078e0a11 */
[----:B------:R-:W-:-:S05]  /*4890*/  @!P1 LOP3.LUT R17, RZ, R16, RZ, 0x33, !PT ;  /* 0x00000010ff119212 */ /* 0x000fca00078e33ff */
[----:B--2---:R-:W-:-:S06]  /*48a0*/  IMAD.WIDE R40, R17, 0x8, R40 ;  /* 0x0000000811287825 */ /* 0x004fcc00078e0228 */
[----:B------:R-:W2:Y:S01]  /*48b0*/  LDG.E.64.CONSTANT R40, desc[UR6][R40.64] ;  /* 0x0000000628287981 */ /* 0x000ea2000c1e9b00 */
[----:B------:R-:W-:Y:S01]  /*48c0*/  UISETP.NE.AND UP0, UPT, UR4, URZ, UPT ;  /* 0x000000ff0400728c */ /* 0x000fe2000bf05270 */
[----:B------:R-:W-:Y:S01]  /*48d0*/  MOV R13, R35 ;  /* 0x00000023000d7202 */ /* 0x000fe20000000f00 */
[----:B------:R-:W-:Y:S01]  /*48e0*/  IMAD.MOV.U32 R19, RZ, RZ, R34 ;  /* 0x000000ffff137224 */ /* 0x000fe200078e0022 */
[----:B------:R-:W-:Y:S01]  /*48f0*/  UISETP.NE.AND UP1, UPT, UR5, URZ, UPT ;  /* 0x000000ff0500728c */ /* 0x000fe2000bf25270 */
[----:B------:R-:W-:Y:S02]  /*4900*/  IMAD.MOV.U32 R25, RZ, RZ, R45 ;  /* 0x000000ffff197224 */ /* 0x000fe400078e002d */
[----:B------:R-:W-:Y:S01]  /*4910*/  IMAD.MOV.U32 R15, RZ, RZ, R44 ;  /* 0x000000ffff0f7224 */ /* 0x000fe200078e002c */
[----:B--2---:R-:W-:Y:S02]  /*4920*/  DSETP.GT.AND P0, PT, R40, RZ, PT ;  /* 0x000000ff2800722a */ /* 0x004fe40003f04000 */
[----:B-1----:R-:W-:-:S12]  /*4930*/  BRA.U UP0, `(.L_x_43) ;  /* 0x0000000100a07547 */ /* 0x002fd8000b800000 */
[----:B------:R-:W1:Y:S01]  /*4940*/  LDC R14, c[0x0][0x3a0] ;  /* 0x0000e800ff0e7b82 */ /* 0x000e620000000800 */
[----:B------:R-:W-:Y:S02]  /*4950*/  ISETP.GE.AND P4, PT, R43, RZ, PT ;  /* 0x000000ff2b00720c */ /* 0x000fe40003f86270 */
[----:B-1----:R-:W-:-:S04]  /*4960*/  IABS R15, R14 ;  /* 0x0000000e000f7213 */ /* 0x002fc80000000000 */
[----:B------:R-:W1:Y:S08]  /*4970*/  I2F.RP R18, R15 ;  /* 0x0000000f00127306 */ /* 0x000e700000209400 */
[----:B-1----:R-:W1:Y:S02]  /*4980*/  MUFU.RCP R18, R18 ;  /* 0x0000001200127308 */ /* 0x002e640000001000 */
[----:B-1----:R-:W-:Y:S01]  /*4990*/  VIADD R12, R18, 0xffffffe ;  /* 0x0ffffffe120c7836 */ /* 0x002fe20000000000 */
[----:B------:R-:W-:-:S05]  /*49a0*/  IABS R18, R43 ;  /* 0x0000002b00127213 */ /* 0x000fca0000000000 */
[----:B------:R1:W2:Y:S02]  /*49b0*/  F2I.FTZ.U32.TRUNC.NTZ R13, R12 ;  /* 0x0000000c000d7305 */ /* 0x0002a4000021f000 */
[----:B-1----:R-:W-:Y:S01]  /*49c0*/  MOV R12, RZ ;  /* 0x000000ff000c7202 */ /* 0x002fe20000000f00 */
[----:B--2---:R-:W-:-:S04]  /*49d0*/  IMAD.MOV R24, RZ, RZ, -R13 ;  /* 0x000000ffff187224 */ /* 0x004fc800078e0a0d */
[----:B------:R-:W-:Y:S01]  /*49e0*/  IMAD R27, R24, R15, RZ ;  /* 0x0000000f181b7224 */ /* 0x000fe200078e02ff */
[----:B------:R-:W-:-:S03]  /*49f0*/  IABS R24, R42 ;  /* 0x0000002a00187213 */ /* 0x000fc60000000000 */
[----:B------:R-:W-:-:S06]  /*4a00*/  IMAD.HI.U32 R27, R13, R27, R12 ;  /* 0x0000001b0d1b7227 */ /* 0x000fcc00078e000c */
[----:B------:R-:W-:-:S04]  /*4a10*/  IMAD.HI.U32 R13, R27, R24, RZ ;  /* 0x000000181b0d7227 */ /* 0x000fc800078e00ff */
[----:B------:R-:W-:-:S04]  /*4a20*/  IMAD.HI.U32 R27, R27, R18, RZ ;  /* 0x000000121b1b7227 */ /* 0x000fc800078e00ff */
[----:B------:R-:W-:Y:S02]  /*4a30*/  IMAD.MOV R13, RZ, RZ, -R13 ;  /* 0x000000ffff0d7224 */ /* 0x000fe400078e0a0d */
[----:B------:R-:W-:Y:S02]  /*4a40*/  IMAD.MOV R27, RZ, RZ, -R27 ;  /* 0x000000ffff1b7224 */ /* 0x000fe400078e0a1b */
[C---:B------:R-:W-:Y:S02]  /*4a50*/  IMAD R12, R15.reuse, R13, R24 ;  /* 0x0000000d0f0c7224 */ /* 0x040fe400078e0218 */
[----:B------:R-:W-:-:S03]  /*4a60*/  IMAD R13, R15, R27, R18 ;  /* 0x0000001b0f0d7224 */ /* 0x000fc600078e0212 */
[C---:B------:R-:W-:Y:S02]  /*4a70*/  ISETP.GT.U32.AND P1, PT, R15.reuse, R12, PT ;  /* 0x0000000c0f00720c */ /* 0x040fe40003f24070 */
[----:B------:R-:W-:-:S11]  /*4a80*/  ISETP.GT.U32.AND P2, PT, R15, R13, PT ;  /* 0x0000000d0f00720c */ /* 0x000fd60003f44070 */
[--C-:B------:R-:W-:Y:S02]  /*4a90*/  @!P1 IMAD.IADD R12, R12, 0x1, -R15.reuse ;  /* 0x000000010c0c9824 */ /* 0x100fe400078e0a0f */
[----:B------:R-:W-:Y:S01]  /*4aa0*/  @!P2 IMAD.IADD R13, R13, 0x1, -R15 ;  /* 0x000000010d0da824 */ /* 0x000fe200078e0a0f */
[----:B------:R-:W-:Y:S02]  /*4ab0*/  ISETP.GE.AND P2, PT, R42, RZ, PT ;  /* 0x000000ff2a00720c */ /* 0x000fe40003f46270 */
[C---:B------:R-:W-:Y:S02]  /*4ac0*/  ISETP.GT.U32.AND P1, PT, R15.reuse, R12, PT ;  /* 0x0000000c0f00720c */ /* 0x040fe40003f24070 */
[----:B------:R-:W-:-:S11]  /*4ad0*/  ISETP.GT.U32.AND P3, PT, R15, R13, PT ;  /* 0x0000000d0f00720c */ /* 0x000fd60003f64070 */
[----:B------:R-:W-:Y:S01]  /*4ae0*/  @!P1 IMAD.IADD R12, R12, 0x1, -R15 ;  /* 0x000000010c0c9824 */ /* 0x000fe200078e0a0f */
[----:B------:R-:W-:Y:S02]  /*4af0*/  ISETP.NE.AND P1, PT, R14, RZ, PT ;  /* 0x000000ff0e00720c */ /* 0x000fe40003f25270 */
[----:B------:R-:W-:Y:S01]  /*4b00*/  @!P3 IADD3 R13, PT, PT, R13, -R15, RZ ;  /* 0x8000000f0d0db210 */ /* 0x000fe20007ffe0ff */
[----:B------:R-:W-:Y:S01]  /*4b10*/  @!P2 IMAD.MOV R12, RZ, RZ, -R12 ;  /* 0x000000ffff0ca224 */ /* 0x000fe200078e0a0c */
[----:B------:R-:W-:-:S03]  /*4b20*/  LOP3.LUT R15, RZ, R14, RZ, 0x33, !PT ;  /* 0x0000000eff0f7212 */ /* 0x000fc600078e33ff */
[----:B------:R-:W-:Y:S01]  /*4b30*/  @!P4 IMAD.MOV R13, RZ, RZ, -R13 ;  /* 0x000000ffff0dc224 */ /* 0x000fe200078e0a0d */
[----:B------:R-:W-:-:S04]  /*4b40*/  SEL R12, R15, R12, !P1 ;  /* 0x0000000c0f0c7207 */ /* 0x000fc80004800000 */
[----:B------:R-:W-:Y:S02]  /*4b50*/  SEL R15, R15, R13, !P1 ;  /* 0x0000000d0f0f7207 */ /* 0x000fe40004800000 */
[----:B------:R-:W-:Y:S02]  /*4b60*/  SHF.R.S32.HI R13, RZ, 0x1f, R12 ;  /* 0x0000001fff0d7819 */ /* 0x000fe4000001140c */
[----:B------:R-:W-:Y:S02]  /*4b70*/  SHF.R.S32.HI R27, RZ, 0x1f, R15 ;  /* 0x0000001fff1b7819 */ /* 0x000fe4000001140f */
[-C--:B------:R-:W-:Y:S02]  /*4b80*/  LOP3.LUT R13, R13, R14.reuse, RZ, 0xc0, !PT ;  /* 0x0000000e0d0d7212 */ /* 0x080fe400078ec0ff */
[----:B------:R-:W-:-:S03]  /*4b90*/  LOP3.LUT R14, R27, R14, RZ, 0xc0, !PT ;  /* 0x0000000e1b0e7212 */ /* 0x000fc600078ec0ff */
[----:B------:R-:W-:Y:S02]  /*4ba0*/  IMAD.IADD R13, R12, 0x1, R13 ;  /* 0x000000010c0d7824 */ /* 0x000fe400078e020d */
[----:B------:R-:W-:-:S07]  /*4bb0*/  IMAD.IADD R15, R15, 0x1, R14 ;  /* 0x000000010f0f7824 */ /* 0x000fce00078e020e */
.L_x_43:
[----:B------:R-:W-:Y:S05]  /*4bc0*/  BRA.U UP1, `(.L_x_44) ;  /* 0x0000000101b07547 */ /* 0x000fea000b800000 */
[----:B------:R-:W1:Y:S01]  /*4bd0*/  LDC R12, c[0x0][0x3a4] ;  /* 0x0000e900ff0c7b82 */ /* 0x000e620000000800 */
[C---:B------:R-:W-:Y:S02]  /*4be0*/  VIADD R14, R0.reuse, 0xffffffff ;  /* 0xffffffff000e7836 */ /* 0x040fe40000000000 */
[----:B------:R-:W-:-:S03]  /*4bf0*/  VIADD R26, R0, 0x1 ;  /* 0x00000001001a7836 */ /* 0x000fc60000000000 */
[----:B------:R-:W-:Y:S02]  /*4c00*/  IABS R28, R14 ;  /* 0x0000000e001c7213 */ /* 0x000fe40000000000 */
[----:B------:R-:W-:Y:S02]  /*4c10*/  ISETP.GE.AND P4, PT, R26, RZ, PT ;  /* 0x000000ff1a00720c */ /* 0x000fe40003f86270 */
[----:B-1----:R-:W-:-:S04]  /*4c20*/  IABS R24, R12 ;  /* 0x0000000c00187213 */ /* 0x002fc80000000000 */
[----:B------:R-:W1:Y:S08]  /*4c30*/  I2F.RP R25, R24 ;  /* 0x0000001800197306 */ /* 0x000e700000209400 */
[----:B-1----:R-:W1:Y:S02]  /*4c40*/  MUFU.RCP R25, R25 ;  /* 0x0000001900197308 */ /* 0x002e640000001000 */
[----:B-1----:R-:W-:Y:S01]  /*4c50*/  VIADD R18, R25, 0xffffffe ;  /* 0x0ffffffe19127836 */ /* 0x002fe20000000000 */
[----:B------:R-:W-:-:S05]  /*4c60*/  IABS R25, R26 ;  /* 0x0000001a00197213 */ /* 0x000fca0000000000 */
[----:B------:R1:W2:Y:S02]  /*4c70*/  F2I.FTZ.U32.TRUNC.NTZ R19, R18 ;  /* 0x0000001200137305 */ /* 0x0002a4000021f000 */
[----:B-1----:R-:W-:Y:S01]  /*4c80*/  IMAD.MOV.U32 R18, RZ, RZ, RZ ;  /* 0x000000ffff127224 */ /* 0x002fe200078e00ff */
[----:B--2---:R-:W-:-:S05]  /*4c90*/  IADD3 R27, PT, PT, RZ, -R19, RZ ;  /* 0x80000013ff1b7210 */ /* 0x004fca0007ffe0ff */
[----:B------:R-:W-:-:S04]  /*4ca0*/  IMAD R27, R27, R24, RZ ;  /* 0x000000181b1b7224 */ /* 0x000fc800078e02ff */
[----:B------:R-:W-:-:S04]  /*4cb0*/  IMAD.HI.U32 R27, R19, R27, R18 ;  /* 0x0000001b131b7227 */ /* 0x000fc800078e0012 */
[----:B------:R-:W-:-:S04]  /*4cc0*/  IMAD.MOV.U32 R19, RZ, RZ, R28 ;  /* 0x000000ffff137224 */ /* 0x000fc800078e001c */
[----:B------:R-:W-:-:S04]  /*4cd0*/  IMAD.HI.U32 R18, R27, R19, RZ ;  /* 0x000000131b127227 */ /* 0x000fc800078e00ff */
[----:B------:R-:W-:-:S04]  /*4ce0*/  IMAD.HI.U32 R27, R27, R25, RZ ;  /* 0x000000191b1b7227 */ /* 0x000fc800078e00ff */
[----:B------:R-:W-:Y:S01]  /*4cf0*/  IMAD.MOV R18, RZ, RZ, -R18 ;  /* 0x000000ffff127224 */ /* 0x000fe200078e0a12 */
[----:B------:R-:W-:-:S03]  /*4d00*/  IADD3 R27, PT, PT, -R27, RZ, RZ ;  /* 0x000000ff1b1b7210 */ /* 0x000fc60007ffe1ff */
        /* <DEDUP_REMOVED lines=9> */
[--C-:B------:R-:W-:Y:S01]  /*4da0*/  @!P1 IMAD.IADD R19, R19, 0x1, -R24.reuse ;  /* 0x0000000113139824 */ /* 0x100fe200078e0a18 */
[----:B------:R-:W-:Y:S01]  /*4db0*/  ISETP.NE.AND P1, PT, R12, RZ, PT ;  /* 0x000000ff0c00720c */ /* 0x000fe20003f25270 */
[----:B------:R-:W-:Y:S02]  /*4dc0*/  @!P3 IMAD.IADD R18, R18, 0x1, -R24 ;  /* 0x000000011212b824 */ /* 0x000fe400078e0a18 */
[----:B------:R-:W-:Y:S01]  /*4dd0*/  IMAD.MOV.U32 R14, RZ, RZ, R19 ;  /* 0x000000ffff0e7224 */ /* 0x000fe200078e0013 */
[----:B------:R-:W-:Y:S01]  /*4de0*/  LOP3.LUT R19, RZ, R12, RZ, 0x33, !PT ;  /* 0x0000000cff137212 */ /* 0x000fe200078e33ff */
[----:B------:R-:W-:-:S03]  /*4df0*/  @!P4 IMAD.MOV R18, RZ, RZ, -R18 ;  /* 0x000000ffff12c224 */ /* 0x000fc600078e0a12 */
[----:B------:R-:W-:Y:S02]  /*4e00*/  @!P2 IADD3 R14, PT, PT, -R14, RZ, RZ ;  /* 0x000000ff0e0ea210 */ /* 0x000fe40007ffe1ff */
[C---:B------:R-:W-:Y:S02]  /*4e10*/  SEL R18, R19.reuse, R18, !P1 ;  /* 0x0000001213127207 */ /* 0x040fe40004800000 */
[----:B------:R-:W-:Y:S02]  /*4e20*/  SEL R14, R19, R14, !P1 ;  /* 0x0000000e130e7207 */ /* 0x000fe40004800000 */
[----:B------:R-:W-:Y:S02]  /*4e30*/  SHF.R.S32.HI R25, RZ, 0x1f, R18 ;  /* 0x0000001fff197819 */ /* 0x000fe40000011412 */
[----:B------:R-:W-:Y:S02]  /*4e40*/  SHF.R.S32.HI R19, RZ, 0x1f, R14 ;  /* 0x0000001fff137819 */ /* 0x000fe4000001140e */
[----:B------:R-:W-:-:S02]  /*4e50*/  LOP3.LUT R25, R25, R12, RZ, 0xc0, !PT ;  /* 0x0000000c19197212 */ /* 0x000fc400078ec0ff */
[----:B------:R-:W-:-:S03]  /*4e60*/  LOP3.LUT R19, R19, R12, RZ, 0xc0, !PT ;  /* 0x0000000c13137212 */ /* 0x000fc600078ec0ff */
[----:B------:R-:W-:Y:S02]  /*4e70*/  IMAD.IADD R25, R18, 0x1, R25 ;  /* 0x0000000112197824 */ /* 0x000fe400078e0219 */
[----:B------:R-:W-:-:S07]  /*4e80*/  IMAD.IADD R19, R14, 0x1, R19 ;  /* 0x000000010e137824 */ /* 0x000fce00078e0213 */
.L_x_44:
[----:B------:R-:W-:Y:S02]  /*4e90*/  IMAD R15, R15, UR8, R0 ;  /* 0x000000080f0f7c24 */ /* 0x000fe4000f8e0200 */
[----:B------:R-:W-:-:S04]  /*4ea0*/  IMAD.WIDE R36, R52, 0x8, R2 ;  /* 0x0000000834247825 */ /* 0x000fc800078e0202 */
[----:B------:R-:W-:Y:S02]  /*4eb0*/  @!P0 IMAD R15, R8, R15, R11 ;  /* 0x0000000f080f8224 */ /* 0x000fe400078e020b */
[----:B------:R-:W-:Y:S01]  /*4ec0*/  IMAD R12, R13, UR8, R0 ;  /* 0x000000080d0c7c24 */ /* 0x000fe2000f8e0200 */
[----:B------:R-:W2:Y:S01]  /*4ed0*/  LDG.E.64.CONSTANT R36, desc[UR6][R36.64] ;  /* 0x0000000624247981 */ /* 0x000ea2000c1e9b00 */
[----:B------:R-:W-:-:S04]  /*4ee0*/  @!P0 IMAD.WIDE R14, R15, 0x8, R2 ;  /* 0x000000080f0e8825 */ /* 0x000fc800078e0202 */
[----:B------:R-:W-:Y:S02]  /*4ef0*/  IMAD R13, R8, R12, R11 ;  /* 0x0000000c080d7224 */ /* 0x000fe400078e020b */
[----:B------:R-:W2:Y:S02]  /*4f00*/  @!P0 LDG.E.64.CONSTANT R14, desc[UR6][R14.64] ;  /* 0x000000060e0e8981 */ /* 0x000ea4000c1e9b00 */
[----:B------:R-:W-:-:S06]  /*4f10*/  @P0 IMAD.WIDE R12, R13, 0x8, R2 ;  /* 0x000000080d0c0825 */ /* 0x000fcc00078e0202 */
[----:B------:R-:W3:Y:S01]  /*4f20*/  @P0 LDG.E.64.CONSTANT R12, desc[UR6][R12.64] ;  /* 0x000000060c0c0981 */ /* 0x000ee2000c1e9b00 */
[----:B------:R-:W-:Y:S02]  /*4f30*/  IMAD R16, R17, R16, RZ ;  /* 0x0000001011107224 */ /* 0x000fe400078e02ff */
[----:B------:R-:W-:Y:S02]  /*4f40*/  IMAD R18, R10, UR8, R19 ;  /* 0x000000080a127c24 */ /* 0x000fe4000f8e0213 */
[----:B------:R-:W-:-:S04]  /*4f50*/  IMAD.WIDE R16, R16, 0x8, RZ ;  /* 0x0000000810107825 */ /* 0x000fc800078e02ff */
[----:B------:R-:W-:Y:S01]  /*4f60*/  IMAD R19, R10, UR8, R25 ;  /* 0x000000080a137c24 */ /* 0x000fe2000f8e0219 */
[----:B------:R-:W-:Y:S01]  /*4f70*/  IADD3 R38, P1, PT, -R16, R48, RZ ;  /* 0x0000003010267210 */ /* 0x000fe20007f3e1ff */
[C-C-:B------:R-:W-:Y:S02]  /*4f80*/  IMAD R33, R8.reuse, R18, R11.reuse ;  /* 0x0000001208217224 */ /* 0x140fe400078e020b */
[----:B------:R-:W-:Y:S02]  /*4f90*/  IMAD R19, R8, R19, R11 ;  /* 0x0000001308137224 */ /* 0x000fe400078e020b */
[----:B------:R-:W-:-:S04]  /*4fa0*/  IMAD.WIDE R32, R33, 0x8, R2 ;  /* 0x0000000821207825 */ /* 0x000fc800078e0202 */
[----:B------:R-:W-:Y:S02]  /*4fb0*/  IMAD.WIDE R2, R19, 0x8, R2 ;  /* 0x0000000813027825 */ /* 0x000fe400078e0202 */
[----:B------:R-:W5:Y:S02]  /*4fc0*/  LDG.E.64.CONSTANT R32, desc[UR6][R32.64] ;  /* 0x0000000620207981 */ /* 0x000f64000c1e9b00 */
[----:B------:R-:W-:Y:S02]  /*4fd0*/  IMAD.X R39, R49, 0x1, ~R17, P1 ;  /* 0x0000000131277824 */ /* 0x000fe400008e0e11 */
[----:B------:R-:W5:Y:S01]  /*4fe0*/  LDG.E.64.CONSTANT R2, desc[UR6][R2.64] ;  /* 0x0000000602027981 */ /* 0x000f62000c1e9b00 */
[----:B------:R-:W1:Y:S03]  /*4ff0*/  LDC.64 R16, c[0x0][0x3c8] ;  /* 0x0000f200ff107b82 */ /* 0x000e660000000a00 */
[----:B------:R-:W5:Y:S01]  /*5000*/  LDG.E.64.CONSTANT R38, desc[UR6][R38.64] ;  /* 0x0000000626267981 */ /* 0x000f62000c1e9b00 */
[----:B------:R-:W1:Y:S01]  /*5010*/  MUFU.RCP64H R19, UR9 ;  /* 0x0000000900137d08 */ /* 0x000e620008001800 */
[----:B------:R-:W-:-:S06]  /*5020*/  IMAD.MOV.U32 R18, RZ, RZ, 0x1 ;  /* 0x00000001ff127424 */ /* 0x000fcc00078e00ff */
[----:B-1----:R-:W-:-:S08]  /*5030*/  DFMA R24, R18, -R16, 1 ;  /* 0x3ff000001218742b */ /* 0x002fd00000000810 */
[----:B------:R-:W-:-:S08]  /*5040*/  DFMA R24, R24, R24, R24 ;  /* 0x000000181818722b */ /* 0x000fd00000000018 */
[----:B------:R-:W-:Y:S01]  /*5050*/  DFMA R24, R18, R24, R18 ;  /* 0x000000181218722b */ /* 0x000fe20000000012 */
[----:B------:R-:W-:Y:S01]  /*5060*/  BSSY.RECONVERGENT B0, `(.L_x_45) ;  /* 0x0000013000007945 */ /* 0x000fe20003800200 */
[----:B--2---:R-:W-:-:S06]  /*5070*/  @!P0 DADD R26, -R36, R14 ;  /* 0x00000000241a8229 */ /* 0x004fcc000000010e */
[----:B------:R-:W-:Y:S02]  /*5080*/  DFMA R14, R24, -R16, 1 ;  /* 0x3ff00000180e742b */ /* 0x000fe40000000810 */
[----:B---3--:R-:W-:-:S06]  /*5090*/  @P0 DADD R26, R36, -R12 ;  /* 0x00000000241a0229 */ /* 0x008fcc000000080c */
[----:B------:R-:W-:-:S08]  /*50a0*/  DFMA R14, R24, R14, R24 ;  /* 0x0000000e180e722b */ /* 0x000fd00000000018 */
[----:B------:R-:W-:-:S08]  /*50b0*/  DMUL R46, R14, R26 ;  /* 0x0000001a0e2e7228 */ /* 0x000fd00000000000 */
[----:B------:R-:W-:-:S08]  /*50c0*/  DFMA R16, R46, -R16, R26 ;  /* 0x800000102e10722b */ /* 0x000fd0000000001a */
[----:B------:R-:W-:Y:S01]  /*50d0*/  DFMA R46, R14, R16, R46 ;  /* 0x000000100e2e722b */ /* 0x000fe2000000002e */
[----:B------:R-:W-:-:S09]  /*50e0*/  FSETP.GEU.AND P1, PT, |R27|, 6.5827683646048100446e-37, PT ;  /* 0x036000001b00780b */ /* 0x000fd20003f2e200 */
[----:B------:R-:W-:-:S05]  /*50f0*/  FFMA R12, RZ, UR9, R47 ;  /* 0x00000009ff0c7c23 */ /* 0x000fca000800002f */
[----:B------:R-:W-:-:S13]  /*5100*/  FSETP.GT.AND P0, PT, |R12|, 1.469367938527859385e-39, PT ;  /* 0x001000000c00780b */ /* 0x000fda0003f04200 */
[----:B------:R-:W-:Y:S05]  /*5110*/  @P0 BRA P1, `(.L_x_46) ;  /* 0x00000000001c0947 */ /* 0x000fea0000800000 */
[----:B------:R-:W1:Y:S01]  /*5120*/  LDCU.64 UR10, c[0x0][0x3c8] ;  /* 0x00007900ff0a77ac */ /* 0x000e620008000a00 */
[----:B------:R-:W-:Y:S02]  /*5130*/  MOV R12, 0x5170 ;  /* 0x00005170000c7802 */ /* 0x000fe40000000f00 */
[----:B-1----:R-:W-:Y:S01]  /*5140*/  MOV R24, UR10 ;  /* 0x0000000a00187c02 */ /* 0x002fe20008000f00 */
[----:B------:R-:W-:-:S07]  /*5150*/  IMAD.U32 R25, RZ, RZ, UR11 ;  /* 0x0000000bff197e24 */ /* 0x000fce000f8e00ff */
[----:B0----5:R-:W-:Y:S05]  /*5160*/  CALL.REL.NOINC `($__internal_1_$__cuda_sm20_div_rn_f64_full) ;  /* 0x0000000800c07944 */ /* 0x021fea0003c00000 */
[----:B------:R-:W-:Y:S02]  /*5170*/  IMAD.MOV.U32 R46, RZ, RZ, R14 ;  /* 0x000000ffff2e7224 */ /* 0x000fe400078e000e */
[----:B------:R-:W-:-:S07]  /*5180*/  IMAD.MOV.U32 R47, RZ, RZ, R13 ;  /* 0x000000ffff2f7224 */ /* 0x000fce00078e000d */
.L_x_46:
[----:B0-----:R-:W-:Y:S05]  /*5190*/  BSYNC.RECONVERGENT B0 ;  /* 0x0000000000007941 */ /* 0x001fea0003800200 */
.L_x_45:
[----:B------:R-:W0:Y:S01]  /*51a0*/  LDC.64 R12, c[0x0][0x3d0] ;  /* 0x0000f400ff0c7b82 */ /* 0x000e220000000a00 */
[----:B------:R-:W0:Y:S01]  /*51b0*/  MUFU.RCP64H R15, UR12 ;  /* 0x0000000c000f7d08 */ /* 0x000e220008001800 */
[----:B------:R-:W-:Y:S01]  /*51c0*/  IMAD.MOV.U32 R14, RZ, RZ, 0x1 ;  /* 0x00000001ff0e7424 */ /* 0x000fe200078e00ff */
[C---:B-----5:R-:W-:Y:S01]  /*51d0*/  DADD R32, R36.reuse, -R32 ;  /* 0x0000000024207229 */ /* 0x060fe20000000820 */
[----:B------:R-:W-:Y:S01]  /*51e0*/  BSSY.RECONVERGENT B0, `(.L_x_47) ;  /* 0x0000017000007945 */ /* 0x000fe20003800200 */
[----:B------:R-:W-:Y:S02]  /*51f0*/  DADD R2, -R36, R2 ;  /* 0x0000000024027229 */ /* 0x000fe40000000102 */
[----:B------:R-:W-:-:S08]  /*5200*/  DSETP.GT.AND P0, PT, R38, RZ, PT ;  /* 0x000000ff2600722a */ /* 0x000fd00003f04000 */
[----:B------:R-:W-:Y:S02]  /*5210*/  FSEL R26, R32, R2, P0 ;  /* 0x00000002201a7208 */ /* 0x000fe40000000000 */
[----:B------:R-:W-:-:S04]  /*5220*/  FSEL R27, R33, R3, P0 ;  /* 0x00000003211b7208 */ /* 0x000fc80000000000 */
[----:B------:R-:W-:Y:S01]  /*5230*/  FSETP.GEU.AND P1, PT, |R27|, 6.5827683646048100446e-37, PT ;  /* 0x036000001b00780b */ /* 0x000fe20003f2e200 */
        /* <DEDUP_REMOVED lines=17> */
.L_x_48:
[----:B------:R-:W-:Y:S05]  /*5350*/  BSYNC.RECONVERGENT B0 ;  /* 0x0000000000007941 */ /* 0x000fea0003800200 */
.L_x_47:
[----:B------:R-:W0:Y:S01]  /*5360*/  MUFU.RCP64H R3, R31 ;  /* 0x0000001f00037308 */ /* 0x000e220000001800 */
[----:B------:R-:W-:Y:S01]  /*5370*/  IMAD.MOV.U32 R2, RZ, RZ, 0x1 ;  /* 0x00000001ff027424 */ /* 0x000fe200078e00ff */
[----:B------:R-:W-:Y:S05]  /*5380*/  BSSY.RECONVERGENT B0, `(.L_x_49) ;  /* 0x0000019000007945 */ /* 0x000fea0003800200 */
[----:B0-----:R-:W-:-:S08]  /*5390*/  DFMA R14, -R30, R2, 1 ;  /* 0x3ff000001e0e742b */ /* 0x001fd00000000102 */
[----:B------:R-:W-:Y:S02]  /*53a0*/  DFMA R16, R14, R14, R14 ;  /* 0x0000000e0e10722b */ /* 0x000fe4000000000e */
[----:B------:R-:W-:-:S06]  /*53b0*/  DADD R14, -R6, R38 ;  /* 0x00000000060e7229 */ /* 0x000fcc0000000126 */
[----:B------:R-:W-:Y:S02]  /*53c0*/  DFMA R16, R2, R16, R2 ;  /* 0x000000100210722b */ /* 0x000fe40000000002 */
[----:B------:R-:W-:Y:S02]  /*53d0*/  DADD R2, -R4, R40 ;  /* 0x0000000004027229 */ /* 0x000fe40000000128 */
[----:B------:R-:W-:Y:S02]  /*53e0*/  DMUL R14, R14, R14 ;  /* 0x0000000e0e0e7228 */ /* 0x000fe40000000000 */
[----:B------:R-:W-:Y:S02]  /*53f0*/  DMUL R40, R40, R46 ;  /* 0x0000002e28287228 */ /* 0x000fe40000000000 */
[----:B------:R-:W-:-:S04]  /*5400*/  DFMA R18, -R30, R16, 1 ;  /* 0x3ff000001e12742b */ /* 0x000fc80000000110 */
[----:B------:R-:W-:Y:S02]  /*5410*/  DFMA R26, R2, R2, R14 ;  /* 0x00000002021a722b */ /* 0x000fe4000000000e */
[----:B------:R-:W-:Y:S02]  /*5420*/  DFMA R38, R38, R12, R40 ;  /* 0x0000000c2626722b */ /* 0x000fe40000000028 */
        /* <DEDUP_REMOVED lines=9> */
[----:B------:R-:W-:Y:S01]  /*54c0*/  IMAD.MOV.U32 R24, RZ, RZ, R30 ;  /* 0x000000ffff187224 */ /* 0x000fe200078e001e */
[----:B------:R-:W-:Y:S01]  /*54d0*/  MOV R12, 0x5500 ;  /* 0x00005500000c7802 */ /* 0x000fe20000000f00 */
[----:B------:R-:W-:-:S07]  /*54e0*/  IMAD.MOV.U32 R25, RZ, RZ, R31 ;  /* 0x000000ffff197224 */ /* 0x000fce00078e001f */
[----:B------:R-:W-:Y:S05]  /*54f0*/  CALL.REL.NOINC `($__internal_1_$__cuda_sm20_div_rn_f64_full) ;  /* 0x0000000400dc7944 */ /* 0x000fea0003c00000 */
[----:B------:R-:W-:-:S07]  /*5500*/  IMAD.MOV.U32 R15, RZ, RZ, R13 ;  /* 0x000000ffff0f7224 */ /* 0x000fce00078e000d */
.L_x_50:
[----:B------:R-:W-:Y:S05]  /*5510*/  BSYNC.RECONVERGENT B0 ;  /* 0x0000000000007941 */ /* 0x000fea0003800200 */
.L_x_49:
[----:B------:R-:W-:Y:S01]  /*5520*/  MOV R2, 0x652b82fe ;  /* 0x652b82fe00027802 */ /* 0x000fe20000000f00 */
[----:B------:R-:W-:Y:S01]  /*5530*/  IMAD.MOV.U32 R3, RZ, RZ, 0x3ff71547 ;  /* 0x3ff71547ff037424 */ /* 0x000fe200078e00ff */
[----:B------:R-:W-:Y:S01]  /*5540*/  UMOV UR10, 0xfefa39ef ;  /* 0xfefa39ef000a7882 */ /* 0x000fe20000000000 */
[----:B------:R-:W-:Y:S01]  /*5550*/  UMOV UR11, 0x3fe62e42 ;  /* 0x3fe62e42000b7882 */ /* 0x000fe20000000000 */
[----:B------:R-:W-:Y:S01]  /*5560*/  FSETP.GEU.AND P0, PT, |R15|, 4.1917929649353027344, PT ;  /* 0x4086232b0f00780b */ /* 0x000fe20003f0e200 */
[----:B------:R-:W-:Y:S02]  /*5570*/  BSSY.RECONVERGENT B0, `(.L_x_51) ;  /* 0x0000036000007945 */ /* 0x000fe40003800200 */
        /* <DEDUP_REMOVED lines=8> */
[----:B------:R-:W-:Y:S01]  /*5600*/  UMOV UR11, 0x3e5ade15 ;  /* 0x3e5ade15000b7882 */ /* 0x000fe20000000000 */
[----:B------:R-:W-:-:S06]  /*5610*/  IMAD.MOV.U32 R17, RZ, RZ, 0x3e928af3 ;  /* 0x3e928af3ff117424 */ /* 0x000fcc00078e00ff */
        /* <DEDUP_REMOVED lines=34> */
[----:B------:R-:W-:Y:S01]  /*5840*/  @!P1 LEA.HI R3, R2, R2, RZ, 0x1 ;  /* 0x0000000202039211 */ /* 0x000fe200078f08ff */
[----:B------:R-:W-:Y:S01]  /*5850*/  @!P1 IMAD.MOV.U32 R14, RZ, RZ, RZ ;  /* 0x000000ffff0e9224 */ /* 0x000fe200078e00ff */
[----:B------:R-:W-:Y:S02]  /*5860*/  FSEL R13, R13, RZ, P0 ;  /* 0x000000ff0d0d7208 */ /* 0x000fe40000000000 */
[----:B------:R-:W-:-:S04]  /*5870*/  @!P1 SHF.R.S32.HI R3, RZ, 0x1, R3 ;  /* 0x00000001ff039819 */ /* 0x000fc80000011403 */
[----:B------:R-:W-:Y:S01]  /*5880*/  @!P1 IADD3 R2, PT, PT, R2, -R3, RZ ;  /* 0x8000000302029210 */ /* 0x000fe20007ffe0ff */
[----:B------:R-:W-:-:S03]  /*5890*/  @!P1 IMAD R3, R3, 0x100000, R17 ;  /* 0x0010000003039824 */ /* 0x000fc600078e0211 */
[----:B------:R-:W-:Y:S01]  /*58a0*/  @!P1 LEA R15, R2, 0x3ff00000, 0x14 ;  /* 0x3ff00000020f9811 */ /* 0x000fe200078ea0ff */
[----:B------:R-:W-:-:S06]  /*58b0*/  @!P1 IMAD.MOV.U32 R2, RZ, RZ, R16 ;  /* 0x000000ffff029224 */ /* 0x000fcc00078e0010 */
[----:B------:R-:W-:-:S11]  /*58c0*/  @!P1 DMUL R12, R2, R14 ;  /* 0x0000000e020c9228 */ /* 0x000fd60000000000 */
.L_x_52:
[----:B------:R-:W-:Y:S05]  /*58d0*/  BSYNC.RECONVERGENT B0 ;  /* 0x0000000000007941 */ /* 0x000fea0003800200 */
.L_x_51:
[----:B------:R-:W0:Y:S01]  /*58e0*/  LDC.64 R2, c[0x0][0x388] ;  /* 0x0000e200ff027b82 */ /* 0x000e220000000a00 */
[----:B------:R-:W-:Y:S01]  /*58f0*/  DFMA R12, R22, R12, -R36 ;  /* 0x0000000c160c722b */ /* 0x000fe20000000824 */
[C---:B------:R-:W-:Y:S02]  /*5900*/  IMAD.IADD R11, R9.reuse, 0x1, R11 ;  /* 0x00000001090b7824 */ /* 0x040fe400078e020b */
[----:B------:R-:W-:-:S03]  /*5910*/  IMAD.WIDE.U32 R48, R9, 0x8, R48 ;  /* 0x0000000809307825 */ /* 0x000fc600078e0030 */
[----:B------:R-:W-:Y:S02]  /*5920*/  ISETP.GE.AND P0, PT, R11, R8, PT ;  /* 0x000000080b00720c */ /* 0x000fe40003f06270 */
[----:B------:R-:W-:-:S08]  /*5930*/  DFMA R12, R20, R12, -R38 ;  /* 0x0000000c140c722b */ /* 0x000fd00000000826 */
[----:B------:R-:W-:Y:S01]  /*5940*/  DFMA R12, R12, UR14, R36 ;  /* 0x0000000e0c0c7c2b */ /* 0x000fe20008000024 */
[----:B0-----:R-:W-:-:S04]  /*5950*/  IMAD.WIDE R2, R52, 0x8, R2 ;  /* 0x0000000834027825 */ /* 0x001fc800078e0202 */
[----:B------:R-:W-:Y:S02]  /*5960*/  IMAD.IADD R52, R9, 0x1, R52 ;  /* 0x0000000109347824 */ /* 0x000fe400078e0234 */
[----:B------:R1:W-:Y:S01]  /*5970*/  STG.E.64 desc[UR6][R2.64], R12 ;  /* 0x0000000c02007986 */ /* 0x0003e2000c101b06 */
[----:B------:R-:W-:Y:S05]  /*5980*/  @!P0 BRA `(.L_x_53) ;  /* 0xffffffec00588947 */ /* 0x000fea000383ffff */
[----:B------:R-:W-:Y:S05]  /*5990*/  EXIT ;  /* 0x000000000000794d */ /* 0x000fea0003800000 */
        .weak           $__internal_0_$__cuda_sm20_dblrcp_rn_slowpath_v3
        .type           $__internal_0_$__cuda_sm20_dblrcp_rn_slowpath_v3,@function
        .size           $__internal_0_$__cuda_sm20_dblrcp_rn_slowpath_v3,($__internal_1_$__cuda_sm20_div_rn_f64_full - $__internal_0_$__cuda_sm20_dblrcp_rn_slowpath_v3)
$__internal_0_$__cuda_sm20_dblrcp_rn_slowpath_v3:
[----:B------:R-:W-:Y:S01]  /*59a0*/  MOV R18, R16 ;  /* 0x0000001000127202 */ /* 0x000fe20000000f00 */
[----:B------:R-:W-:Y:S01]  /*59b0*/  IMAD.MOV.U32 R19, RZ, RZ, R17 ;  /* 0x000000ffff137224 */ /* 0x000fe200078e0011 */
[----:B------:R-:W-:Y:S05]  /*59c0*/  BSSY.RECONVERGENT B2, `(.L_x_54) ;  /* 0x0000025000027945 */ /* 0x000fea0003800200 */
[----:B------:R-:W-:-:S14]  /*59d0*/  DSETP.GTU.AND P0, PT, |R18|, +INF , PT ;  /* 0x7ff000001200742a */ /* 0x000fdc0003f0c200 */
[----:B------:R-:W-:Y:S05]  /*59e0*/  @P0 BRA `(.L_x_55) ;  /* 0x0000000000800947 */ /* 0x000fea0003800000 */
[----:B------:R-:W-:-:S05]  /*59f0*/  LOP3.LUT R16, R17, 0x7fffffff, RZ, 0xc0, !PT ;  /* 0x7fffffff11107812 */ /* 0x000fca00078ec0ff */
[----:B------:R-:W-:-:S05]  /*5a00*/  VIADD R12, R16, 0xffffffff ;  /* 0xffffffff100c7836 */ /* 0x000fca0000000000 */
[----:B------:R-:W-:-:S13]  /*5a10*/  ISETP.GE.U32.AND P0, PT, R12, 0x7fefffff, PT ;  /* 0x7fefffff0c00780c */ /* 0x000fda0003f06070 */
[----:B------:R-:W-:Y:S01]  /*5a20*/  @P0 LOP3.LUT R13, R19, 0x7ff00000, RZ, 0x3c, !PT ;  /* 0x7ff00000130d0812 */ /* 0x000fe200078e3cff */
[----:B------:R-:W-:Y:S01]  /*5a30*/  @P0 IMAD.MOV.U32 R12, RZ, RZ, RZ ;  /* 0x000000ffff0c0224 */ /* 0x000fe200078e00ff */
[----:B------:R-:W-:Y:S06]  /*5a40*/  @P0 BRA `(.L_x_56) ;  /* 0x0000000000700947 */ /* 0x000fec0003800000 */
[----:B------:R-:W-:-:S13]  /*5a50*/  ISETP.GE.U32.AND P0, PT, R16, 0x1000001, PT ;  /* 0x010000011000780c */ /* 0x000fda0003f06070 */
[----:B------:R-:W-:Y:S05]  /*5a60*/  @!P0 BRA `(.L_x_57) ;  /* 0x0000000000388947 */ /* 0x000fea0003800000 */
[----:B------:R-:W-:Y:S01]  /*5a70*/  VIADD R13, R19, 0xc0200000 ;  /* 0xc0200000130d7836 */ /* 0x000fe20000000000 */
[----:B------:R-:W-:Y:S01]  /*5a80*/  MOV R14, R23 ;  /* 0x00000017000e7202 */ /* 0x000fe20000000f00 */
[----:B------:R-:W-:Y:S02]  /*5a90*/  IMAD.MOV.U32 R12, RZ, RZ, R18 ;  /* 0x000000ffff0c7224 */ /* 0x000fe400078e0012 */
[----:B------:R-:W0:Y:S04]  /*5aa0*/  MUFU.RCP64H R15, R13 ;  /* 0x0000000d000f7308 */ /* 0x000e280000001800 */
[----:B0-----:R-:W-:-:S08]  /*5ab0*/  DFMA R16, -R12, R14, 1 ;  /* 0x3ff000000c10742b */ /* 0x001fd0000000010e */
[----:B------:R-:W-:-:S08]  /*5ac0*/  DFMA R16, R16, R16, R16 ;  /* 0x000000101010722b */ /* 0x000fd00000000010 */
[----:B------:R-:W-:-:S08]  /*5ad0*/  DFMA R16, R14, R16, R14 ;  /* 0x000000100e10722b */ /* 0x000fd0000000000e */
[----:B------:R-:W-:-:S08]  /*5ae0*/  DFMA R14, -R12, R16, 1 ;  /* 0x3ff000000c0e742b */ /* 0x000fd00000000110 */
[----:B------:R-:W-:-:S08]  /*5af0*/  DFMA R14, R16, R14, R16 ;  /* 0x0000000e100e722b */ /* 0x000fd00000000010 */
[----:B------:R-:W-:-:S08]  /*5b00*/  DMUL R14, R14, 2.2250738585072013831e-308 ;  /* 0x001000000e0e7828 */ /* 0x000fd00000000000 */
[----:B------:R-:W-:-:S08]  /*5b10*/  DFMA R16, -R18, R14, 1 ;  /* 0x3ff000001210742b */ /* 0x000fd0000000010e */
[----:B------:R-:W-:-:S08]  /*5b20*/  DFMA R16, R16, R16, R16 ;  /* 0x000000101010722b */ /* 0x000fd00000000010 */
[----:B------:R-:W-:Y:S01]  /*5b30*/  DFMA R12, R14, R16, R14 ;  /* 0x000000100e0c722b */ /* 0x000fe2000000000e */
[----:B------:R-:W-:Y:S10]  /*5b40*/  BRA `(.L_x_56) ;  /* 0x0000000000307947 */ /* 0x000ff40003800000 */
.L_x_57:
[----:B------:R-:W-:Y:S01]  /*5b50*/  DMUL R14, R18, 8.11296384146066816958e+31 ;  /* 0x46900000120e7828 */ /* 0x000fe20000000000 */
[----:B------:R-:W-:-:S05]  /*5b60*/  IMAD.MOV.U32 R12, RZ, RZ, R23 ;  /* 0x000000ffff0c7224 */ /* 0x000fca00078e0017 */
[----:B------:R-:W0:Y:S02]  /*5b70*/  MUFU.RCP64H R13, R15 ;  /* 0x0000000f000d7308 */ /* 0x000e240000001800 */
[----:B0-----:R-:W-:-:S08]  /*5b80*/  DFMA R16, -R14, R12, 1 ;  /* 0x3ff000000e10742b */ /* 0x001fd0000000010c */
[----:B------:R-:W-:-:S08]  /*5b90*/  DFMA R16, R16, R16, R16 ;  /* 0x000000101010722b */ /* 0x000fd00000000010 */
[----:B------:R-:W-:-:S08]  /*5ba0*/  DFMA R16, R12, R16, R12 ;  /* 0x000000100c10722b */ /* 0x000fd0000000000c */
[----:B------:R-:W-:-:S08]  /*5bb0*/  DFMA R12, -R14, R16, 1 ;  /* 0x3ff000000e0c742b */ /* 0x000fd00000000110 */
[----:B------:R-:W-:-:S08]  /*5bc0*/  DFMA R12, R16, R12, R16 ;  /* 0x0000000c100c722b */ /* 0x000fd00000000010 */
[----:B------:R-:W-:Y:S01]  /*5bd0*/  DMUL R12, R12, 8.11296384146066816958e+31 ;  /* 0x469000000c0c7828 */ /* 0x000fe20000000000 */
[----:B------:R-:W-:Y:S10]  /*5be0*/  BRA `(.L_x_56) ;  /* 0x0000000000087947 */ /* 0x000ff40003800000 */
.L_x_55:
[----:B------:R-:W-:Y:S01]  /*5bf0*/  LOP3.LUT R13, R19, 0x80000, RZ, 0xfc, !PT ;  /* 0x00080000130d7812 */ /* 0x000fe200078efcff */
[----:B------:R-:W-:-:S07]  /*5c00*/  IMAD.MOV.U32 R12, RZ, RZ, R18 ;  /* 0x000000ffff0c7224 */ /* 0x000fce00078e0012 */
.L_x_56:
[----:B------:R-:W-:Y:S05]  /*5c10*/  BSYNC.RECONVERGENT B2 ;  /* 0x0000000000027941 */ /* 0x000fea0003800200 */
.L_x_54:
[----:B------:R-:W-:Y:S02]  /*5c20*/  IMAD.MOV.U32 R22, RZ, RZ, R12 ;  /* 0x000000ffff167224 */ /* 0x000fe400078e000c */
[----:B------:R-:W-:Y:S01]  /*5c30*/  IMAD.MOV.U32 R23, RZ, RZ, R13 ;  /* 0x000000ffff177224 */ /* 0x000fe200078e000d */
[----:B------:R-:W-:Y:S01]  /*5c40*/  MOV R13, 0x0 ;  /* 0x00000000000d7802 */ /* 0x000fe20000000f00 */
[----:B------:R-:W-:-:S04]  /*5c50*/  IMAD.MOV.U32 R12, RZ, RZ, R2 ;  /* 0x000000ffff0c7224 */ /* 0x000fc800078e0002 */
[----:B------:R-:W-:Y:S05]  /*5c60*/  RET.REL.NODEC R12 `(_Z25explicit_step_2d2v_kernelIdEvPKT_PS0_S2_S2_iiiiS0_S0_S0_S0_S0_S0_iii) ;  /* 0xffffffa00ce47950 */ /* 0x000fea0003c3ffff */
        .weak           $__internal_1_$__cuda_sm20_div_rn_f64_full
        .type           $__internal_1_$__cuda_sm20_div_rn_f64_full,@function
        .size           $__internal_1_$__cuda_sm20_div_rn_f64_full,($__internal_2_$__cuda_sm20_dsqrt_rn_f64_mediumpath_v1 - $__internal_1_$__cuda_sm20_div_rn_f64_full)
$__internal_1_$__cuda_sm20_div_rn_f64_full:
[C---:B------:R-:W-:Y:S01]  /*5c70*/  FSETP.GEU.AND P0, PT, |R25|.reuse, 1.469367938527859385e-39, PT ;  /* 0x001000001900780b */ /* 0x040fe20003f0e200 */
[----:B------:R-:W-:Y:S01]  /*5c80*/  IMAD.MOV.U32 R56, RZ, RZ, 0x1 ;  /* 0x00000001ff387424 */ /* 0x000fe200078e00ff */
[----:B------:R-:W-:Y:S01]  /*5c90*/  LOP3.LUT R18, R25, 0x800fffff, RZ, 0xc0, !PT ;  /* 0x800fffff19127812 */ /* 0x000fe200078ec0ff */
[----:B------:R-:W-:Y:S01]  /*5ca0*/  IMAD.MOV.U32 R13, RZ, RZ, 0x1ca00000 ;  /* 0x1ca00000ff0d7424 */ /* 0x000fe200078e00ff */
[C---:B------:R-:W-:Y:S01]  /*5cb0*/  FSETP.GEU.AND P2, PT, |R27|.reuse, 1.469367938527859385e-39, PT ;  /* 0x001000001b00780b */ /* 0x040fe20003f4e200 */
[----:B------:R-:W-:Y:S01]  /*5cc0*/  IMAD.MOV.U32 R28, RZ, RZ, R26 ;  /* 0x000000ffff1c7224 */ /* 0x000fe200078e001a */
[----:B------:R-:W-:Y:S01]  /*5cd0*/  LOP3.LUT R19, R18, 0x3ff00000, RZ, 0xfc, !PT ;  /* 0x3ff0000012137812 */ /* 0x000fe200078efcff */
[----:B------:R-:W-:Y:S01]  /*5ce0*/  IMAD.MOV.U32 R18, RZ, RZ, R24 ;  /* 0x000000ffff127224 */ /* 0x000fe200078e0018 */
[----:B------:R-:W-:Y:S01]  /*5cf0*/  LOP3.LUT R15, R27, 0x7ff00000, RZ, 0xc0, !PT ;  /* 0x7ff000001b0f7812 */ /* 0x000fe200078ec0ff */
[----:B------:R-:W-:Y:S01]  /*5d00*/  BSSY.RECONVERGENT B2, `(.L_x_58) ;  /* 0x0000053000027945 */ /* 0x000fe20003800200 */
[----:B------:R-:W-:-:S03]  /*5d10*/  LOP3.LUT R14, R25, 0x7ff00000, RZ, 0xc0, !PT ;  /* 0x7ff00000190e7812 */ /* 0x000fc600078ec0ff */
[----:B------:R-:W-:Y:S01]  /*5d20*/  @!P0 DMUL R18, R24, 8.98846567431157953865e+307 ;  /* 0x7fe0000018128828 */ /* 0x000fe20000000000 */
[----:B------:R-:W-:-:S03]  /*5d30*/  ISETP.GE.U32.AND P1, PT, R15, R14, PT ;  /* 0x0000000e0f00720c */ /* 0x000fc60003f26070 */
[----:B------:R-:W-:Y:S02]  /*5d40*/  @!P2 LOP3.LUT R16, R25, 0x7ff00000, RZ, 0xc0, !PT ;  /* 0x7ff000001910a812 */ /* 0x000fe400078ec0ff */
[----:B------:R-:W0:Y:S01]  /*5d50*/  MUFU.RCP64H R57, R19 ;  /* 0x0000001300397308 */ /* 0x000e220000001800 */
[----:B------:R-:W-:Y:S02]  /*5d60*/  SEL R17, R13, 0x63400000, !P1 ;  /* 0x634000000d117807 */ /* 0x000fe40004800000 */
[----:B------:R-:W-:Y:S02]  /*5d70*/  @!P2 ISETP.GE.U32.AND P3, PT, R15, R16, PT ;  /* 0x000000100f00a20c */ /* 0x000fe40003f66070 */
[----:B------:R-:W-:Y:S02]  /*5d80*/  @!P0 LOP3.LUT R14, R19, 0x7ff00000, RZ, 0xc0, !PT ;  /* 0x7ff00000130e8812 */ /* 0x000fe400078ec0ff */
[----:B------:R-:W-:-:S04]  /*5d90*/  @!P2 SEL R29, R13, 0x63400000, !P3 ;  /* 0x634000000d1da807 */ /* 0x000fc80005800000 */
[--C-:B------:R-:W-:Y:S02]  /*5da0*/  @!P2 LOP3.LUT R16, R29, 0x80000000, R27.reuse, 0xf8, !PT ;  /* 0x800000001d10a812 */ /* 0x100fe400078ef81b */
[----:B------:R-:W-:Y:S01]  /*5db0*/  LOP3.LUT R29, R17, 0x800fffff, R27, 0xf8, !PT ;  /* 0x800fffff111d7812 */ /* 0x000fe200078ef81b */
[----:B0-----:R-:W-:-:S08]  /*5dc0*/  DFMA R58, R56, -R18, 1 ;  /* 0x3ff00000383a742b */ /* 0x001fd00000000812 */
[----:B------:R-:W-:-:S08]  /*5dd0*/  DFMA R58, R58, R58, R58 ;  /* 0x0000003a3a3a722b */ /* 0x000fd0000000003a */
[----:B------:R-:W-:Y:S01]  /*5de0*/  DFMA R56, R56, R58, R56 ;  /* 0x0000003a3838722b */ /* 0x000fe20000000038 */
[----:B------:R-:W-:Y:S01]  /*5df0*/  @!P2 LOP3.LUT R59, R16, 0x100000, RZ, 0xfc, !PT ;  /* 0x00100000103ba812 */ /* 0x000fe200078efcff */
[----:B------:R-:W-:-:S06]  /*5e00*/  @!P2 IMAD.MOV.U32 R58, RZ, RZ, RZ ;  /* 0x000000ffff3aa224 */ /* 0x000fcc00078e00ff */
[----:B------:R-:W-:Y:S02]  /*5e10*/  DFMA R16, R56, -R18, 1 ;  /* 0x3ff000003810742b */ /* 0x000fe40000000812 */
[----:B------:R-:W-:-:S06]  /*5e20*/  @!P2 DFMA R28, R28, 2, -R58 ;  /* 0x400000001c1ca82b */ /* 0x000fcc000000083a */
[----:B------:R-:W-:-:S04]  /*5e30*/  DFMA R56, R56, R16, R56 ;  /* 0x000000103838722b */ /* 0x000fc80000000038 */
[----:B------:R-:W-:-:S04]  /*5e40*/  @!P2 LOP3.LUT R15, R29, 0x7ff00000, RZ, 0xc0, !PT ;  /* 0x7ff000001d0fa812 */ /* 0x000fc800078ec0ff */
[----:B------:R-:W-:Y:S01]  /*5e50*/  IADD3 R16, PT, PT, R15, -0x1, RZ ;  /* 0xffffffff0f107810 */ /* 0x000fe20007ffe0ff */
[----:B------:R-:W-:-:S03]  /*5e60*/  DMUL R58, R56, R28 ;  /* 0x0000001c383a7228 */ /* 0x000fc60000000000 */
[----:B------:R-:W-:Y:S01]  /*5e70*/  ISETP.GT.U32.AND P0, PT, R16, 0x7feffffe, PT ;  /* 0x7feffffe1000780c */ /* 0x000fe20003f04070 */
[----:B------:R-:W-:-:S04]  /*5e80*/  VIADD R16, R14, 0xffffffff ;  /* 0xffffffff0e107836 */ /* 0x000fc80000000000 */
[----:B------:R-:W-:Y:S01]  /*5e90*/  DFMA R60, R58, -R18, R28 ;  /* 0x800000123a3c722b */ /* 0x000fe2000000001c */
[----:B------:R-:W-:-:S07]  /*5ea0*/  ISETP.GT.U32.OR P0, PT, R16, 0x7feffffe, P0 ;  /* 0x7feffffe1000780c */ /* 0x000fce0000704470 */
[----:B------:R-:W-:-:S06]  /*5eb0*/  DFMA R16, R56, R60, R58 ;  /* 0x0000003c3810722b */ /* 0x000fcc000000003a */
[----:B------:R-:W-:Y:S05]  /*5ec0*/  @P0 BRA `(.L_x_59) ;  /* 0x0000000000780947 */ /* 0x000fea0003800000 */
[----:B------:R-:W-:Y:S02]  /*5ed0*/  LOP3.LUT R26, R27, 0x7ff00000, RZ, 0xc0, !PT ;  /* 0x7ff000001b1a7812 */ /* 0x000fe400078ec0ff */
[----:B------:R-:W-:-:S04]  /*5ee0*/  LOP3.LUT R15, R25, 0x7ff00000, RZ, 0xc0, !PT ;  /* 0x7ff00000190f7812 */ /* 0x000fc800078ec0ff */
[CC--:B------:R-:W-:Y:S02]  /*5ef0*/  VIADDMNMX R14, R26.reuse, -R15.reuse, 0xb9600000, !PT ;  /* 0xb96000001a0e7446 */ /* 0x0c0fe4000780090f */
[----:B------:R-:W-:Y:S02]  /*5f00*/  ISETP.GE.U32.AND P0, PT, R26, R15, PT ;  /* 0x0000000f1a00720c */ /* 0x000fe40003f06070 */
[----:B------:R-:W-:Y:S02]  /*5f10*/  VIMNMX R14, PT, PT, R14, 0x46a00000, PT ;  /* 0x46a000000e0e7848 */ /* 0x000fe40003fe0100 */
[----:B------:R-:W-:-:S05]  /*5f20*/  SEL R13, R13, 0x63400000, !P0 ;  /* 0x634000000d0d7807 */ /* 0x000fca0004000000 */
[----:B------:R-:W-:Y:S02]  /*5f30*/  IMAD.IADD R13, R14, 0x1, -R13 ;  /* 0x000000010e0d7824 */ /* 0x000fe400078e0a0d */
[----:B------:R-:W-:Y:S02]  /*5f40*/  IMAD.MOV.U32 R14, RZ, RZ, RZ ;  /* 0x000000ffff0e7224 */ /* 0x000fe400078e00ff */
[----:B------:R-:W-:-:S06]  /*5f50*/  VIADD R15, R13, 0x7fe00000 ;  /* 0x7fe000000d0f7836 */ /* 0x000fcc0000000000 */
[----:B------:R-:W-:-:S10]  /*5f60*/  DMUL R56, R16, R14 ;  /* 0x0000000e10387228 */ /* 0x000fd40000000000 */
[----:B------:R-:W-:-:S13]  /*5f70*/  FSETP.GTU.AND P0, PT, |R57|, 1.469367938527859385e-39, PT ;  /* 0x001000003900780b */ /* 0x000fda0003f0c200 */
[----:B------:R-:W-:Y:S05]  /*5f80*/  @P0 BRA `(.L_x_60) ;  /* 0x0000000000a80947 */ /* 0x000fea0003800000 */
[----:B------:R-:W-:Y:S01]  /*5f90*/  DFMA R18, R16, -R18, R28 ;  /* 0x800000121012722b */ /* 0x000fe2000000001c */
[----:B------:R-:W-:-:S09]  /*5fa0*/  IMAD.MOV.U32 R14, RZ, RZ, RZ ;  /* 0x000000ffff0e7224 */ /* 0x000fd200078e00ff */
[C---:B------:R-:W-:Y:S02]  /*5fb0*/  FSETP.NEU.AND P0, PT, R19.reuse, RZ, PT ;  /* 0x000000ff1300720b */ /* 0x040fe40003f0d000 */
[----:B------:R-:W-:-:S04]  /*5fc0*/  LOP3.LUT R24, R19, 0x80000000, R25, 0x48, !PT ;  /* 0x8000000013187812 */ /* 0x000fc800078e4819 */
[----:B------:R-:W-:-:S07]  /*5fd0*/  LOP3.LUT R15, R24, R15, RZ, 0xfc, !PT ;  /* 0x0000000f180f7212 */ /* 0x000fce00078efcff */
[----:B------:R-:W-:Y:S05]  /*5fe0*/  @!P0 BRA `(.L_x_60) ;  /* 0x0000000000908947 */ /* 0x000fea0003800000 */
[C---:B------:R-:W-:Y:S01]  /*5ff0*/  IADD3 R19, PT, PT, -R13.reuse, RZ, RZ ;  /* 0x000000ff0d137210 */ /* 0x040fe20007ffe1ff */
[----:B------:R-:W-:Y:S01]  /*6000*/  IMAD.MOV.U32 R18, RZ, RZ, RZ ;  /* 0x000000ffff127224 */ /* 0x000fe200078e00ff */
[----:B------:R-:W-:Y:S01]  /*6010*/  DMUL.RP R14, R16, R14 ;  /* 0x0000000e100e7228 */ /* 0x000fe20000008000 */
[----:B------:R-:W-:-:S04]  /*6020*/  IADD3 R13, PT, PT, -R13, -0x43300000, RZ ;  /* 0xbcd000000d0d7810 */ /* 0x000fc80007ffe1ff */
[----:B------:R-:W-:-:S05]  /*6030*/  DFMA R18, R56, -R18, R16 ;  /* 0x800000123812722b */ /* 0x000fca0000000010 */
[----:B------:R-:W-:-:S05]  /*6040*/  LOP3.LUT R24, R15, R24, RZ, 0x3c, !PT ;  /* 0x000000180f187212 */ /* 0x000fca00078e3cff */
[----:B------:R-:W-:-:S04]  /*6050*/  FSETP.NEU.AND P0, PT, |R19|, R13, PT ;  /* 0x0000000d1300720b */ /* 0x000fc80003f0d200 */
[----:B------:R-:W-:Y:S02]  /*6060*/  FSEL R14, R14, R56, !P0 ;  /* 0x000000380e0e7208 */ /* 0x000fe40004000000 */
[----:B------:R-:W-:-:S03]  /*6070*/  FSEL R15, R24, R57, !P0 ;  /* 0x00000039180f7208 */ /* 0x000fc60004000000 */
[----:B------:R-:W-:Y:S02]  /*6080*/  IMAD.MOV.U32 R56, RZ, RZ, R14 ;  /* 0x000000ffff387224 */ /* 0x000fe400078e000e */
[----:B------:R-:W-:Y:S01]  /*6090*/  IMAD.MOV.U32 R57, RZ, RZ, R15 ;  /* 0x000000ffff397224 */ /* 0x000fe200078e000f */
[----:B------:R-:W-:Y:S06]  /*60a0*/  BRA `(.L_x_60) ;  /* 0x0000000000607947 */ /* 0x000fec0003800000 */
.L_x_59:
[----:B------:R-:W-:-:S14]  /*60b0*/  DSETP.NAN.AND P0, PT, R26, R26, PT ;  /* 0x0000001a1a00722a */ /* 0x000fdc0003f08000 */
[----:B------:R-:W-:Y:S05]  /*60c0*/  @P0 BRA `(.L_x_61) ;  /* 0x00000000004c0947 */ /* 0x000fea0003800000 */
[----:B------:R-:W-:-:S14]  /*60d0*/  DSETP.NAN.AND P0, PT, R24, R24, PT ;  /* 0x000000181800722a */ /* 0x000fdc0003f08000 */
[----:B------:R-:W-:Y:S05]  /*60e0*/  @P0 BRA `(.L_x_62) ;  /* 0x0000000000340947 */ /* 0x000fea0003800000 */
[----:B------:R-:W-:Y:S01]  /*60f0*/  ISETP.NE.AND P0, PT, R15, R14, PT ;  /* 0x0000000e0f00720c */ /* 0x000fe20003f05270 */
[----:B------:R-:W-:Y:S02]  /*6100*/  IMAD.MOV.U32 R56, RZ, RZ, 0x0 ;  /* 0x00000000ff387424 */ /* 0x000fe400078e00ff */
[----:B------:R-:W-:-:S10]  /*6110*/  IMAD.MOV.U32 R57, RZ, RZ, -0x80000 ;  /* 0xfff80000ff397424 */ /* 0x000fd400078e00ff */
[----:B------:R-:W-:Y:S05]  /*6120*/  @!P0 BRA `(.L_x_60) ;  /* 0x0000000000408947 */ /* 0x000fea0003800000 */
[----:B------:R-:W-:Y:S02]  /*6130*/  ISETP.NE.AND P0, PT, R15, 0x7ff00000, PT ;  /* 0x7ff000000f00780c */ /* 0x000fe40003f05270 */
[----:B------:R-:W-:Y:S02]  /*6140*/  LOP3.LUT R25, R27, 0x80000000, R25, 0x48, !PT ;  /* 0x800000001b197812 */ /* 0x000fe400078e4819 */
[----:B------:R-:W-:-:S13]  /*6150*/  ISETP.EQ.OR P0, PT, R14, RZ, !P0 ;  /* 0x000000ff0e00720c */ /* 0x000fda0004702670 */
[----:B------:R-:W-:Y:S01]  /*6160*/  @P0 LOP3.LUT R13, R25, 0x7ff00000, RZ, 0xfc, !PT ;  /* 0x7ff00000190d0812 */ /* 0x000fe200078efcff */
[----:B------:R-:W-:Y:S01]  /*6170*/  @!P0 IMAD.MOV.U32 R57, RZ, RZ, R25 ;  /* 0x000000ffff398224 */ /* 0x000fe200078e0019 */
[----:B------:R-:W-:Y:S01]  /*6180*/  @!P0 MOV R56, RZ ;  /* 0x000000ff00388202 */ /* 0x000fe20000000f00 */
[----:B------:R-:W-:Y:S02]  /*6190*/  @P0 IMAD.MOV.U32 R56, RZ, RZ, RZ ;  /* 0x000000ffff380224 */ /* 0x000fe400078e00ff */
[----:B------:R-:W-:Y:S01]  /*61a0*/  @P0 IMAD.MOV.U32 R57, RZ, RZ, R13 ;  /* 0x000000ffff390224 */ /* 0x000fe200078e000d */
[----:B------:R-:W-:Y:S06]  /*61b0*/  BRA `(.L_x_60) ;  /* 0x00000000001c7947 */ /* 0x000fec0003800000 */
.L_x_62:
[----:B------:R-:W-:Y:S01]  /*61c0*/  LOP3.LUT R13, R25, 0x80000, RZ, 0xfc, !PT ;  /* 0x00080000190d7812 */ /* 0x000fe200078efcff */
[----:B------:R-:W-:-:S04]  /*61d0*/  IMAD.MOV.U32 R56, RZ, RZ, R24 ;  /* 0x000000ffff387224 */ /* 0x000fc800078e0018 */
[----:B------:R-:W-:Y:S01]  /*61e0*/  IMAD.MOV.U32 R57, RZ, RZ, R13 ;  /* 0x000000ffff397224 */ /* 0x000fe200078e000d */
[----:B------:R-:W-:Y:S06]  /*61f0*/  BRA `(.L_x_60) ;  /* 0x00000000000c7947 */ /* 0x000fec0003800000 */
.L_x_61:
[----:B------:R-:W-:Y:S02]  /*6200*/  LOP3.LUT R13, R27, 0x80000, RZ, 0xfc, !PT ;  /* 0x000800001b0d7812 */ /* 0x000fe400078efcff */
[----:B------:R-:W-:-:S03]  /*6210*/  MOV R56, R26 ;  /* 0x0000001a00387202 */ /* 0x000fc60000000f00 */
[----:B------:R-:W-:-:S07]  /*6220*/  IMAD.MOV.U32 R57, RZ, RZ, R13 ;  /* 0x000000ffff397224 */ /* 0x000fce00078e000d */
.L_x_60:
[----:B------:R-:W-:Y:S05]  /*6230*/  BSYNC.RECONVERGENT B2 ;  /* 0x0000000000027941 */ /* 0x000fea0003800200 */
.L_x_58:
[----:B------:R-:W-:Y:S02]  /*6240*/  IMAD.MOV.U32 R16, RZ, RZ, R12 ;  /* 0x000000ffff107224 */ /* 0x000fe400078e000c */
[----:B------:R-:W-:Y:S02]  /*6250*/  IMAD.MOV.U32 R17, RZ, RZ, 0x0 ;  /* 0x00000000ff117424 */ /* 0x000fe400078e00ff */
[----:B------:R-:W-:Y:S02]  /*6260*/  IMAD.MOV.U32 R14, RZ, RZ, R56 ;  /* 0x000000ffff0e7224 */ /* 0x000fe400078e0038 */
[----:B------:R-:W-:Y:S01]  /*6270*/  IMAD.MOV.U32 R13, RZ, RZ, R57 ;  /* 0x000000ffff0d7224 */ /* 0x000fe200078e0039 */
[----:B------:R-:W-:Y:S06]  /*6280*/  RET.REL.NODEC R16 `(_Z25explicit_step_2d2v_kernelIdEvPKT_PS0_S2_S2_iiiiS0_S0_S0_S0_S0_S0_iii) ;  /* 0xffffff9c105c7950 */ /* 0x000fec0003c3ffff */
        .weak           $__internal_2_$__cuda_sm20_dsqrt_rn_f64_mediumpath_v1
        .type           $__internal_2_$__cuda_sm20_dsqrt_rn_f64_mediumpath_v1,@function
        .size           $__internal_2_$__cuda_sm20_dsqrt_rn_f64_mediumpath_v1,(.L_x_70 - $__internal_2_$__cuda_sm20_dsqrt_rn_f64_mediumpath_v1)
$__internal_2_$__cuda_sm20_dsqrt_rn_f64_mediumpath_v1:
[----:B------:R-:W-:Y:S01]  /*6290*/  ISETP.GE.U32.AND P0, PT, R12, -0x3400000, PT ;  /* 0xfcc000000c00780c */ /* 0x000fe20003f06070 */
[----:B------:R-:W-:Y:S01]  /*62a0*/  BSSY.RECONVERGENT B2, `(.L_x_63) ;  /* 0x0000028000027945 */ /* 0x000fe20003800200 */
[----:B------:R-:W-:Y:S01]  /*62b0*/  MOV R16, R18 ;  /* 0x0000001200107202 */ /* 0x000fe20000000f00 */
[----:B------:R-:W-:Y:S02]  /*62c0*/  IMAD.MOV.U32 R14, RZ, RZ, R20 ;  /* 0x000000ffff0e7224 */ /* 0x000fe400078e0014 */
[----:B------:R-:W-:Y:S02]  /*62d0*/  IMAD.MOV.U32 R15, RZ, RZ, R21 ;  /* 0x000000ffff0f7224 */ /* 0x000fe400078e0015 */
[----:B------:R-:W-:Y:S02]  /*62e0*/  IMAD.MOV.U32 R12, RZ, RZ, R26 ;  /* 0x000000ffff0c7224 */ /* 0x000fe400078e001a */
[----:B------:R-:W-:-:S04]  /*62f0*/  IMAD.MOV.U32 R13, RZ, RZ, R27 ;  /* 0x000000ffff0d7224 */ /* 0x000fc800078e001b */
[----:B------:R-:W-:Y:S05]  /*6300*/  @!P0 BRA `(.L_x_64) ;  /* 0x0000000000208947 */ /* 0x000fea0003800000 */
[----:B------:R-:W-:-:S10]  /*6310*/  DFMA.RM R12, R12, R16, R24 ;  /* 0x000000100c0c722b */ /* 0x000fd40000004018 */
[----:B------:R-:W-:-:S05]  /*6320*/  IADD3 R16, P0, PT, R12, 0x1, RZ ;  /* 0x000000010c107810 */ /* 0x000fca0007f1e0ff */
[----:B------:R-:W-:-:S06]  /*6330*/  IMAD.X R17, RZ, RZ, R13, P0 ;  /* 0x000000ffff117224 */ /* 0x000fcc00000e060d */
[----:B------:R-:W-:-:S08]  /*6340*/  DFMA.RP R14, -R12, R16, R14 ;  /* 0x000000100c0e722b */ /* 0x000fd0000000810e */
[----:B------:R-:W-:-:S06]  /*6350*/  DSETP.GT.AND P0, PT, R14, RZ, PT ;  /* 0x000000ff0e00722a */ /* 0x000fcc0003f04000 */
[----:B------:R-:W-:Y:S02]  /*6360*/  FSEL R12, R16, R12, P0 ;  /* 0x0000000c100c7208 */ /* 0x000fe40000000000 */
[----:B------:R-:W-:Y:S01]  /*6370*/  FSEL R13, R17, R13, P0 ;  /* 0x0000000d110d7208 */ /* 0x000fe20000000000 */
[----:B------:R-:W-:Y:S06]  /*6380*/  BRA `(.L_x_65) ;  /* 0x0000000000647947 */ /* 0x000fec0003800000 */
.L_x_64:
[----:B------:R-:W-:-:S14]  /*6390*/  DSETP.NE.AND P0, PT, R14, RZ, PT ;  /* 0x000000ff0e00722a */ /* 0x000fdc0003f05000 */
[----:B------:R-:W-:Y:S05]  /*63a0*/  @!P0 BRA `(.L_x_66) ;  /* 0x0000000000588947 */ /* 0x000fea0003800000 */
[----:B------:R-:W-:-:S13]  /*63b0*/  ISETP.GE.AND P0, PT, R15, RZ, PT ;  /* 0x000000ff0f00720c */ /* 0x000fda0003f06270 */
[----:B------:R-:W-:Y:S01]  /*63c0*/  @!P0 MOV R12, 0x0 ;  /* 0x00000000000c8802 */ /* 0x000fe20000000f00 */
[----:B------:R-:W-:Y:S01]  /*63d0*/  @!P0 IMAD.MOV.U32 R13, RZ, RZ, -0x80000 ;  /* 0xfff80000ff0d8424 */ /* 0x000fe200078e00ff */
[----:B------:R-:W-:Y:S06]  /*63e0*/  @!P0 BRA `(.L_x_65) ;  /* 0x00000000004c8947 */ /* 0x000fec0003800000 */
[----:B------:R-:W-:-:S13]  /*63f0*/  ISETP.GT.AND P0, PT, R15, 0x7fefffff, PT ;  /* 0x7fefffff0f00780c */ /* 0x000fda0003f04270 */
[----:B------:R-:W-:Y:S05]  /*6400*/  @P0 BRA `(.L_x_66) ;  /* 0x0000000000400947 */ /* 0x000fea0003800000 */
[----:B------:R-:W-:Y:S01]  /*6410*/  DMUL R12, R14, 8.11296384146066816958e+31 ;  /* 0x469000000e0c7828 */ /* 0x000fe20000000000 */
[----:B------:R-:W-:Y:S02]  /*6420*/  IMAD.MOV.U32 R18, RZ, RZ, 0x0 ;  /* 0x00000000ff127424 */ /* 0x000fe400078e00ff */
[----:B------:R-:W-:Y:S02]  /*6430*/  IMAD.MOV.U32 R14, RZ, RZ, RZ ;  /* 0x000000ffff0e7224 */ /* 0x000fe400078e00ff */
[----:B------:R-:W-:Y:S01]  /*6440*/  IMAD.MOV.U32 R19, RZ, RZ, 0x3fd80000 ;  /* 0x3fd80000ff137424 */ /* 0x000fe200078e00ff */
[----:B------:R-:W0:Y:S03]  /*6450*/  MUFU.RSQ64H R15, R13 ;  /* 0x0000000d000f7308 */ /* 0x000e260000001c00 */
[----:B0-----:R-:W-:-:S08]  /*6460*/  DMUL R16, R14, R14 ;  /* 0x0000000e0e107228 */ /* 0x001fd00000000000 */
[----:B------:R-:W-:-:S08]  /*6470*/  DFMA R16, R12, -R16, 1 ;  /* 0x3ff000000c10742b */ /* 0x000fd00000000810 */
[----:B------:R-:W-:Y:S02]  /*6480*/  DFMA R18, R16, R18, 0.5 ;  /* 0x3fe000001012742b */ /* 0x000fe40000000012 */
[----:B------:R-:W-:-:S08]  /*6490*/  DMUL R16, R14, R16 ;  /* 0x000000100e107228 */ /* 0x000fd00000000000 */
[----:B------:R-:W-:-:S08]  /*64a0*/  DFMA R16, R18, R16, R14 ;  /* 0x000000101210722b */ /* 0x000fd0000000000e */
[----:B------:R-:W-:Y:S02]  /*64b0*/  DMUL R14, R12, R16 ;  /* 0x000000100c0e7228 */ /* 0x000fe40000000000 */
[----:B------:R-:W-:-:S06]  /*64c0*/  VIADD R17, R17, 0xfff00000 ;  /* 0xfff0000011117836 */ /* 0x000fcc0000000000 */
[----:B------:R-:W-:-:S08]  /*64d0*/  DFMA R18, R14, -R14, R12 ;  /* 0x8000000e0e12722b */ /* 0x000fd0000000000c */
[----:B------:R-:W-:-:S10]  /*64e0*/  DFMA R12, R16, R18, R14 ;  /* 0x00000012100c722b */ /* 0x000fd4000000000e */
[----:B------:R-:W-:Y:S01]  /*64f0*/  IADD3 R13, PT, PT, R13, -0x3500000, RZ ;  /* 0xfcb000000d0d7810 */ /* 0x000fe20007ffe0ff */
[----:B------:R-:W-:Y:S06]  /*6500*/  BRA `(.L_x_65) ;  /* 0x0000000000047947 */ /* 0x000fec0003800000 */
.L_x_66:
[----:B------:R-:W-:-:S11]  /*6510*/  DADD R12, R14, R14 ;  /* 0x000000000e0c7229 */ /* 0x000fd6000000000e */
.L_x_65:
[----:B------:R-:W-:Y:S05]  /*6520*/  BSYNC.RECONVERGENT B2 ;  /* 0x0000000000027941 */ /* 0x000fea0003800200 */
.L_x_63:
[----:B------:R-:W-:Y:S02]  /*6530*/  IMAD.MOV.U32 R14, RZ, RZ, R12 ;  /* 0x000000ffff0e7224 */ /* 0x000fe400078e000c */
[----:B------:R-:W-:Y:S02]  /*6540*/  IMAD.MOV.U32 R15, RZ, RZ, R13 ;  /* 0x000000ffff0f7224 */ /* 0x000fe400078e000d */
[----:B------:R-:W-:Y:S02]  /*6550*/  IMAD.MOV.U32 R12, RZ, RZ, R2 ;  /* 0x000000ffff0c7224 */ /* 0x000fe400078e0002 */
[----:B------:R-:W-:-:S04]  /*6560*/  IMAD.MOV.U32 R13, RZ, RZ, 0x0 ;  /* 0x00000000ff0d7424 */ /* 0x000fc800078e00ff */
[----:B------:R-:W-:Y:S05]  /*6570*/  RET.REL.NODEC R12 `(_Z25explicit_step_2d2v_kernelIdEvPKT_PS0_S2_S2_iiiiS0_S0_S0_S0_S0_S0_iii) ;  /* 0xffffff980ca07950 */ /* 0x000fea0003c3ffff */
.L_x_67:
[----:B------:R-:W-:-:S00]  /*6580*/  BRA `(.L_x_67) ;  /* 0xfffffffc00fc7947 */ /* 0x000fc0000383ffff */
[----:B------:R-:W-:-:S00]  /*6590*/  NOP ;  /* 0x0000000000007918 */ /* 0x000fc00000000000 */
        /* <DEDUP_REMOVED lines=14> */
.L_x_70:


//--------------------- .nv.shared._Z25explicit_step_2d2v_kernelIdEvPKT_PS0_S2_S2_iiiiS0_S0_S0_S0_S0_S0_iii --------------------------
	.section	.nv.shared._Z25explicit_step_2d2v_kernelIdEvPKT_PS0_S2_S2_iiiiS0_S0_S0_S0_S0_S0_iii,"aw",@nobits
	.sectionflags	@""
	.align	16
	.zero		1024


//--------------------- .nv.shared.reserved.0     --------------------------
	.section	.nv.shared.reserved.0,"aw",@nobits
	.weak		__nv_reservedSMEM_offset_0_alias
	.size		__nv_reservedSMEM_offset_0_alias, 0, 64
	.other		__nv_reservedSMEM_offset_0_alias,@"STO_CUDA_RESERVED_SHARED STV_DEFAULT"
__nv_reservedSMEM_offset_0_alias:
	.zero		0
	.zero		64


//--------------------- .nv.constant0._Z25explicit_step_2d2v_kernelIdEvPKT_PS0_S2_S2_iiiiS0_S0_S0_S0_S0_S0_iii --------------------------
	.section	.nv.constant0._Z25explicit_step_2d2v_kernelIdEvPKT_PS0_S2_S2_iiiiS0_S0_S0_S0_S0_S0_iii,"a",@progbits
	.sectionflags	@""
	.align	4
.nv.constant0._Z25explicit_step_2d2v_kernelIdEvPKT_PS0_S2_S2_iiiiS0_S0_S0_S0_S0_S0_iii:
	.zero		1004


//--------------------- SYMBOLS --------------------------

	.type		.nv.reservedSmem.offset0,@object
	.size		.nv.reservedSmem.offset0,0x4
	.type		.nv.reservedSmem.cap,@object
	.size		.nv.reservedSmem.cap,0x4
